//
// Generated by NVIDIA NVVM Compiler
//
// Compiler Build ID: CL-36424714
// Cuda compilation tools, release 13.0, V13.0.88
// Based on NVVM 20.0.0
//

.version 9.0
.target sm_100
.address_size 64

	// .globl	_Z6scale3PfS_S_mf
.extern .shared .align 16 .b8 ssum[];

.visible .entry _Z6scale3PfS_S_mf(
	.param .u64 .ptr .align 1 _Z6scale3PfS_S_mf_param_0,
	.param .u64 .ptr .align 1 _Z6scale3PfS_S_mf_param_1,
	.param .u64 .ptr .align 1 _Z6scale3PfS_S_mf_param_2,
	.param .u64 _Z6scale3PfS_S_mf_param_3,
	.param .f32 _Z6scale3PfS_S_mf_param_4
)
{
	.reg .pred 	%p<2>;
	.reg .b32 	%r<4>;
	.reg .b32 	%f<8>;
	.reg .b64 	%rd<15>;

	ld.param.u64 	%rd2, [_Z6scale3PfS_S_mf_param_0];
	ld.param.u64 	%rd3, [_Z6scale3PfS_S_mf_param_1];
	ld.param.u64 	%rd4, [_Z6scale3PfS_S_mf_param_2];
	ld.param.u64 	%rd5, [_Z6scale3PfS_S_mf_param_3];
	ld.param.f32 	%f1, [_Z6scale3PfS_S_mf_param_4];
	mov.u32 	%r1, %ctaid.x;
	mov.u32 	%r2, %ntid.x;
	mul.wide.u32 	%rd6, %r1, %r2;
	mov.u32 	%r3, %tid.x;
	cvt.u64.u32 	%rd7, %r3;
	add.s64 	%rd1, %rd6, %rd7;
	setp.ge.u64 	%p1, %rd1, %rd5;
	@%p1 bra 	$L__BB0_2;
	cvta.to.global.u64 	%rd8, %rd2;
	cvta.to.global.u64 	%rd9, %rd3;
	cvta.to.global.u64 	%rd10, %rd4;
	shl.b64 	%rd11, %rd1, 2;
	add.s64 	%rd12, %rd8, %rd11;
	ld.global.f32 	%f2, [%rd12];
	mul.f32 	%f3, %f1, %f2;
	st.global.f32 	[%rd12], %f3;
	add.s64 	%rd13, %rd9, %rd11;
	ld.global.f32 	%f4, [%rd13];
	mul.f32 	%f5, %f1, %f4;
	st.global.f32 	[%rd13], %f5;
	add.s64 	%rd14, %rd10, %rd11;
	ld.global.f32 	%f6, [%rd14];
	mul.f32 	%f7, %f1, %f6;
	st.global.f32 	[%rd14], %f7;
$L__BB0_2:
	ret;

}
	// .globl	spread_charges
.visible .entry spread_charges(
	.param .u64 .ptr .align 1 spread_charges_param_0,
	.param .u64 .ptr .align 1 spread_charges_param_1,
	.param .u64 .ptr .align 1 spread_charges_param_2,
	.param .u32 spread_charges_param_3,
	.param .u32 spread_charges_param_4,
	.param .u32 spread_charges_param_5,
	.param .u32 spread_charges_param_6,
	.param .f32 spread_charges_param_7,
	.param .f32 spread_charges_param_8,
	.param .f32 spread_charges_param_9
)
{
	.reg .pred 	%p<2>;
	.reg .b32 	%r<76>;
	.reg .b32 	%f<238>;
	.reg .b64 	%rd<251>;

	ld.param.u32 	%r4, [spread_charges_param_3];
	mov.u32 	%r5, %ctaid.x;
	mov.u32 	%r6, %ntid.x;
	mov.u32 	%r7, %tid.x;
	mad.lo.s32 	%r8, %r5, %r6, %r7;
	setp.ge.s32 	%p1, %r8, %r4;
	@%p1 bra 	$L__BB1_2;
	ld.param.f32 	%f237, [spread_charges_param_9];
	ld.param.f32 	%f236, [spread_charges_param_8];
	ld.param.f32 	%f235, [spread_charges_param_7];
	ld.param.u32 	%r75, [spread_charges_param_6];
	ld.param.u32 	%r74, [spread_charges_param_5];
	ld.param.u32 	%r73, [spread_charges_param_4];
	ld.param.u64 	%rd250, [spread_charges_param_2];
	ld.param.u64 	%rd249, [spread_charges_param_1];
	ld.param.u64 	%rd248, [spread_charges_param_0];
	cvta.to.global.u64 	%rd4, %rd250;
	cvta.to.global.u64 	%rd5, %rd248;
	cvta.to.global.u64 	%rd6, %rd249;
	mov.u32 	%r9, %ctaid.x;
	mov.u32 	%r10, %ntid.x;
	mov.u32 	%r11, %tid.x;
	mad.lo.s32 	%r12, %r9, %r10, %r11;
	mul.wide.s32 	%rd7, %r12, 12;
	add.s64 	%rd8, %rd5, %rd7;
	ld.global.f32 	%f4, [%rd8];
	ld.global.f32 	%f5, [%rd8+4];
	ld.global.f32 	%f6, [%rd8+8];
	div.rn.f32 	%f7, %f4, %f235;
	cvt.rn.f32.s32 	%f8, %r73;
	mul.f32 	%f9, %f7, %f8;
	div.rn.f32 	%f10, %f5, %f236;
	cvt.rn.f32.s32 	%f11, %r74;
	mul.f32 	%f12, %f10, %f11;
	div.rn.f32 	%f13, %f6, %f237;
	cvt.rn.f32.s32 	%f14, %r75;
	mul.f32 	%f15, %f13, %f14;
	cvt.rmi.s32.f32 	%r13, %f9;
	cvt.rmi.s32.f32 	%r14, %f12;
	add.s32 	%r15, %r14, -1;
	cvt.rmi.s32.f32 	%r16, %f15;
	add.s32 	%r17, %r16, -1;
	cvt.rmi.f32.f32 	%f16, %f9;
	sub.f32 	%f17, %f9, %f16;
	cvt.rmi.f32.f32 	%f18, %f12;
	sub.f32 	%f19, %f12, %f18;
	cvt.rmi.f32.f32 	%f20, %f15;
	sub.f32 	%f21, %f15, %f20;
	mul.f32 	%f22, %f17, %f17;
	mul.f32 	%f23, %f17, %f22;
	mov.f32 	%f24, 0f3F800000;
	sub.f32 	%f25, %f24, %f17;
	mul.f32 	%f26, %f25, %f25;
	mul.f32 	%f27, %f25, %f26;
	div.rn.f32 	%f28, %f27, 0f40C00000;
	mul.f32 	%f29, %f23, 0f40400000;
	mul.f32 	%f30, %f22, 0f40C00000;
	sub.f32 	%f31, %f29, %f30;
	add.f32 	%f32, %f31, 0f40800000;
	div.rn.f32 	%f33, %f32, 0f40C00000;
	mul.f32 	%f34, %f22, 0f40400000;
	sub.f32 	%f35, %f34, %f29;
	fma.rn.f32 	%f36, %f17, 0f40400000, %f35;
	add.f32 	%f37, %f36, 0f3F800000;
	div.rn.f32 	%f38, %f37, 0f40C00000;
	div.rn.f32 	%f39, %f23, 0f40C00000;
	mul.f32 	%f40, %f19, %f19;
	mul.f32 	%f41, %f19, %f40;
	sub.f32 	%f42, %f24, %f19;
	mul.f32 	%f43, %f42, %f42;
	mul.f32 	%f44, %f42, %f43;
	div.rn.f32 	%f45, %f44, 0f40C00000;
	mul.f32 	%f46, %f41, 0f40400000;
	mul.f32 	%f47, %f40, 0f40C00000;
	sub.f32 	%f48, %f46, %f47;
	add.f32 	%f49, %f48, 0f40800000;
	div.rn.f32 	%f50, %f49, 0f40C00000;
	mul.f32 	%f51, %f40, 0f40400000;
	sub.f32 	%f52, %f51, %f46;
	fma.rn.f32 	%f53, %f19, 0f40400000, %f52;
	add.f32 	%f54, %f53, 0f3F800000;
	div.rn.f32 	%f55, %f54, 0f40C00000;
	div.rn.f32 	%f56, %f41, 0f40C00000;
	mul.f32 	%f57, %f21, %f21;
	mul.f32 	%f58, %f21, %f57;
	sub.f32 	%f59, %f24, %f21;
	mul.f32 	%f60, %f59, %f59;
	mul.f32 	%f61, %f59, %f60;
	div.rn.f32 	%f62, %f61, 0f40C00000;
	mul.f32 	%f63, %f58, 0f40400000;
	mul.f32 	%f64, %f57, 0f40C00000;
	sub.f32 	%f65, %f63, %f64;
	add.f32 	%f66, %f65, 0f40800000;
	div.rn.f32 	%f67, %f66, 0f40C00000;
	mul.f32 	%f68, %f57, 0f40400000;
	sub.f32 	%f69, %f68, %f63;
	fma.rn.f32 	%f70, %f21, 0f40400000, %f69;
	add.f32 	%f71, %f70, 0f3F800000;
	div.rn.f32 	%f72, %f71, 0f40C00000;
	div.rn.f32 	%f73, %f58, 0f40C00000;
	mul.wide.s32 	%rd9, %r12, 4;
	add.s64 	%rd10, %rd6, %rd9;
	ld.global.f32 	%f74, [%rd10];
	cvt.s64.s32 	%rd11, %r73;
	add.s32 	%r18, %r13, -1;
	rem.s32 	%r19, %r18, %r73;
	shr.s32 	%r20, %r19, 31;
	and.b32  	%r21, %r20, %r73;
	add.s32 	%r22, %r21, %r19;
	cvt.s64.s32 	%rd12, %r22;
	rem.s32 	%r23, %r15, %r74;
	shr.s32 	%r24, %r23, 31;
	and.b32  	%r25, %r24, %r74;
	add.s32 	%r26, %r25, %r23;
	mul.f32 	%f75, %f28, %f45;
	mul.f32 	%f76, %f74, %f75;
	cvt.s64.s32 	%rd13, %r26;
	rem.s32 	%r27, %r17, %r75;
	shr.s32 	%r28, %r27, 31;
	and.b32  	%r29, %r28, %r75;
	add.s32 	%r30, %r29, %r27;
	mul.wide.s32 	%rd14, %r30, %r74;
	add.s64 	%rd15, %rd14, %rd13;
	mul.lo.s64 	%rd16, %rd15, %rd11;
	add.s64 	%rd17, %rd16, %rd12;
	shl.b64 	%rd18, %rd17, 2;
	add.s64 	%rd19, %rd4, %rd18;
	mul.f32 	%f77, %f76, %f62;
	atom.global.add.f32 	%f78, [%rd19], %f77;
	rem.s32 	%r31, %r16, %r75;
	shr.s32 	%r32, %r31, 31;
	and.b32  	%r33, %r32, %r75;
	add.s32 	%r34, %r33, %r31;
	mul.wide.s32 	%rd20, %r34, %r74;
	add.s64 	%rd21, %rd20, %rd13;
	mul.lo.s64 	%rd22, %rd21, %rd11;
	add.s64 	%rd23, %rd22, %rd12;
	shl.b64 	%rd24, %rd23, 2;
	add.s64 	%rd25, %rd4, %rd24;
	mul.f32 	%f79, %f76, %f67;
	atom.global.add.f32 	%f80, [%rd25], %f79;
	add.s32 	%r35, %r16, 1;
	rem.s32 	%r36, %r35, %r75;
	shr.s32 	%r37, %r36, 31;
	and.b32  	%r38, %r37, %r75;
	add.s32 	%r39, %r38, %r36;
	mul.wide.s32 	%rd26, %r39, %r74;
	add.s64 	%rd27, %rd26, %rd13;
	mul.lo.s64 	%rd28, %rd27, %rd11;
	add.s64 	%rd29, %rd28, %rd12;
	shl.b64 	%rd30, %rd29, 2;
	add.s64 	%rd31, %rd4, %rd30;
	mul.f32 	%f81, %f76, %f72;
	atom.global.add.f32 	%f82, [%rd31], %f81;
	add.s32 	%r40, %r16, 2;
	rem.s32 	%r41, %r40, %r75;
	shr.s32 	%r42, %r41, 31;
	and.b32  	%r43, %r42, %r75;
	add.s32 	%r44, %r43, %r41;
	mul.wide.s32 	%rd32, %r44, %r74;
	add.s64 	%rd33, %rd32, %rd13;
	mul.lo.s64 	%rd34, %rd33, %rd11;
	add.s64 	%rd35, %rd34, %rd12;
	shl.b64 	%rd36, %rd35, 2;
	add.s64 	%rd37, %rd4, %rd36;
	mul.f32 	%f83, %f76, %f73;
	atom.global.add.f32 	%f84, [%rd37], %f83;
	rem.s32 	%r45, %r14, %r74;
	shr.s32 	%r46, %r45, 31;
	and.b32  	%r47, %r46, %r74;
	add.s32 	%r48, %r47, %r45;
	mul.f32 	%f85, %f28, %f50;
	mul.f32 	%f86, %f74, %f85;
	cvt.s64.s32 	%rd38, %r48;
	add.s64 	%rd39, %rd14, %rd38;
	mul.lo.s64 	%rd40, %rd39, %rd11;
	add.s64 	%rd41, %rd40, %rd12;
	shl.b64 	%rd42, %rd41, 2;
	add.s64 	%rd43, %rd4, %rd42;
	mul.f32 	%f87, %f86, %f62;
	atom.global.add.f32 	%f88, [%rd43], %f87;
	add.s64 	%rd44, %rd20, %rd38;
	mul.lo.s64 	%rd45, %rd44, %rd11;
	add.s64 	%rd46, %rd45, %rd12;
	shl.b64 	%rd47, %rd46, 2;
	add.s64 	%rd48, %rd4, %rd47;
	mul.f32 	%f89, %f86, %f67;
	atom.global.add.f32 	%f90, [%rd48], %f89;
	add.s64 	%rd49, %rd26, %rd38;
	mul.lo.s64 	%rd50, %rd49, %rd11;
	add.s64 	%rd51, %rd50, %rd12;
	shl.b64 	%rd52, %rd51, 2;
	add.s64 	%rd53, %rd4, %rd52;
	mul.f32 	%f91, %f86, %f72;
	atom.global.add.f32 	%f92, [%rd53], %f91;
	add.s64 	%rd54, %rd32, %rd38;
	mul.lo.s64 	%rd55, %rd54, %rd11;
	add.s64 	%rd56, %rd55, %rd12;
	shl.b64 	%rd57, %rd56, 2;
	add.s64 	%rd58, %rd4, %rd57;
	mul.f32 	%f93, %f86, %f73;
	atom.global.add.f32 	%f94, [%rd58], %f93;
	add.s32 	%r49, %r14, 1;
	rem.s32 	%r50, %r49, %r74;
	shr.s32 	%r51, %r50, 31;
	and.b32  	%r52, %r51, %r74;
	add.s32 	%r53, %r52, %r50;
	mul.f32 	%f95, %f28, %f55;
	mul.f32 	%f96, %f74, %f95;
	cvt.s64.s32 	%rd59, %r53;
	add.s64 	%rd60, %rd14, %rd59;
	mul.lo.s64 	%rd61, %rd60, %rd11;
	add.s64 	%rd62, %rd61, %rd12;
	shl.b64 	%rd63, %rd62, 2;
	add.s64 	%rd64, %rd4, %rd63;
	mul.f32 	%f97, %f96, %f62;
	atom.global.add.f32 	%f98, [%rd64], %f97;
	add.s64 	%rd65, %rd20, %rd59;
	mul.lo.s64 	%rd66, %rd65, %rd11;
	add.s64 	%rd67, %rd66, %rd12;
	shl.b64 	%rd68, %rd67, 2;
	add.s64 	%rd69, %rd4, %rd68;
	mul.f32 	%f99, %f96, %f67;
	atom.global.add.f32 	%f100, [%rd69], %f99;
	add.s64 	%rd70, %rd26, %rd59;
	mul.lo.s64 	%rd71, %rd70, %rd11;
	add.s64 	%rd72, %rd71, %rd12;
	shl.b64 	%rd73, %rd72, 2;
	add.s64 	%rd74, %rd4, %rd73;
	mul.f32 	%f101, %f96, %f72;
	atom.global.add.f32 	%f102, [%rd74], %f101;
	add.s64 	%rd75, %rd32, %rd59;
	mul.lo.s64 	%rd76, %rd75, %rd11;
	add.s64 	%rd77, %rd76, %rd12;
	shl.b64 	%rd78, %rd77, 2;
	add.s64 	%rd79, %rd4, %rd78;
	mul.f32 	%f103, %f96, %f73;
	atom.global.add.f32 	%f104, [%rd79], %f103;
	add.s32 	%r54, %r14, 2;
	rem.s32 	%r55, %r54, %r74;
	shr.s32 	%r56, %r55, 31;
	and.b32  	%r57, %r56, %r74;
	add.s32 	%r58, %r57, %r55;
	mul.f32 	%f105, %f28, %f56;
	mul.f32 	%f106, %f74, %f105;
	cvt.s64.s32 	%rd80, %r58;
	add.s64 	%rd81, %rd14, %rd80;
	mul.lo.s64 	%rd82, %rd81, %rd11;
	add.s64 	%rd83, %rd82, %rd12;
	shl.b64 	%rd84, %rd83, 2;
	add.s64 	%rd85, %rd4, %rd84;
	mul.f32 	%f107, %f106, %f62;
	atom.global.add.f32 	%f108, [%rd85], %f107;
	add.s64 	%rd86, %rd20, %rd80;
	mul.lo.s64 	%rd87, %rd86, %rd11;
	add.s64 	%rd88, %rd87, %rd12;
	shl.b64 	%rd89, %rd88, 2;
	add.s64 	%rd90, %rd4, %rd89;
	mul.f32 	%f109, %f106, %f67;
	atom.global.add.f32 	%f110, [%rd90], %f109;
	add.s64 	%rd91, %rd26, %rd80;
	mul.lo.s64 	%rd92, %rd91, %rd11;
	add.s64 	%rd93, %rd92, %rd12;
	shl.b64 	%rd94, %rd93, 2;
	add.s64 	%rd95, %rd4, %rd94;
	mul.f32 	%f111, %f106, %f72;
	atom.global.add.f32 	%f112, [%rd95], %f111;
	add.s64 	%rd96, %rd32, %rd80;
	mul.lo.s64 	%rd97, %rd96, %rd11;
	add.s64 	%rd98, %rd97, %rd12;
	shl.b64 	%rd99, %rd98, 2;
	add.s64 	%rd100, %rd4, %rd99;
	mul.f32 	%f113, %f106, %f73;
	atom.global.add.f32 	%f114, [%rd100], %f113;
	rem.s32 	%r59, %r13, %r73;
	shr.s32 	%r60, %r59, 31;
	and.b32  	%r61, %r60, %r73;
	add.s32 	%r62, %r61, %r59;
	cvt.s64.s32 	%rd101, %r62;
	mul.f32 	%f115, %f33, %f45;
	mul.f32 	%f116, %f74, %f115;
	add.s64 	%rd102, %rd16, %rd101;
	shl.b64 	%rd103, %rd102, 2;
	add.s64 	%rd104, %rd4, %rd103;
	mul.f32 	%f117, %f116, %f62;
	atom.global.add.f32 	%f118, [%rd104], %f117;
	add.s64 	%rd105, %rd22, %rd101;
	shl.b64 	%rd106, %rd105, 2;
	add.s64 	%rd107, %rd4, %rd106;
	mul.f32 	%f119, %f116, %f67;
	atom.global.add.f32 	%f120, [%rd107], %f119;
	add.s64 	%rd108, %rd28, %rd101;
	shl.b64 	%rd109, %rd108, 2;
	add.s64 	%rd110, %rd4, %rd109;
	mul.f32 	%f121, %f116, %f72;
	atom.global.add.f32 	%f122, [%rd110], %f121;
	add.s64 	%rd111, %rd34, %rd101;
	shl.b64 	%rd112, %rd111, 2;
	add.s64 	%rd113, %rd4, %rd112;
	mul.f32 	%f123, %f116, %f73;
	atom.global.add.f32 	%f124, [%rd113], %f123;
	mul.f32 	%f125, %f33, %f50;
	mul.f32 	%f126, %f74, %f125;
	add.s64 	%rd114, %rd40, %rd101;
	shl.b64 	%rd115, %rd114, 2;
	add.s64 	%rd116, %rd4, %rd115;
	mul.f32 	%f127, %f126, %f62;
	atom.global.add.f32 	%f128, [%rd116], %f127;
	add.s64 	%rd117, %rd45, %rd101;
	shl.b64 	%rd118, %rd117, 2;
	add.s64 	%rd119, %rd4, %rd118;
	mul.f32 	%f129, %f126, %f67;
	atom.global.add.f32 	%f130, [%rd119], %f129;
	add.s64 	%rd120, %rd50, %rd101;
	shl.b64 	%rd121, %rd120, 2;
	add.s64 	%rd122, %rd4, %rd121;
	mul.f32 	%f131, %f126, %f72;
	atom.global.add.f32 	%f132, [%rd122], %f131;
	add.s64 	%rd123, %rd55, %rd101;
	shl.b64 	%rd124, %rd123, 2;
	add.s64 	%rd125, %rd4, %rd124;
	mul.f32 	%f133, %f126, %f73;
	atom.global.add.f32 	%f134, [%rd125], %f133;
	mul.f32 	%f135, %f33, %f55;
	mul.f32 	%f136, %f74, %f135;
	add.s64 	%rd126, %rd61, %rd101;
	shl.b64 	%rd127, %rd126, 2;
	add.s64 	%rd128, %rd4, %rd127;
	mul.f32 	%f137, %f136, %f62;
	atom.global.add.f32 	%f138, [%rd128], %f137;
	add.s64 	%rd129, %rd66, %rd101;
	shl.b64 	%rd130, %rd129, 2;
	add.s64 	%rd131, %rd4, %rd130;
	mul.f32 	%f139, %f136, %f67;
	atom.global.add.f32 	%f140, [%rd131], %f139;
	add.s64 	%rd132, %rd71, %rd101;
	shl.b64 	%rd133, %rd132, 2;
	add.s64 	%rd134, %rd4, %rd133;
	mul.f32 	%f141, %f136, %f72;
	atom.global.add.f32 	%f142, [%rd134], %f141;
	add.s64 	%rd135, %rd76, %rd101;
	shl.b64 	%rd136, %rd135, 2;
	add.s64 	%rd137, %rd4, %rd136;
	mul.f32 	%f143, %f136, %f73;
	atom.global.add.f32 	%f144, [%rd137], %f143;
	mul.f32 	%f145, %f33, %f56;
	mul.f32 	%f146, %f74, %f145;
	add.s64 	%rd138, %rd82, %rd101;
	shl.b64 	%rd139, %rd138, 2;
	add.s64 	%rd140, %rd4, %rd139;
	mul.f32 	%f147, %f146, %f62;
	atom.global.add.f32 	%f148, [%rd140], %f147;
	add.s64 	%rd141, %rd87, %rd101;
	shl.b64 	%rd142, %rd141, 2;
	add.s64 	%rd143, %rd4, %rd142;
	mul.f32 	%f149, %f146, %f67;
	atom.global.add.f32 	%f150, [%rd143], %f149;
	add.s64 	%rd144, %rd92, %rd101;
	shl.b64 	%rd145, %rd144, 2;
	add.s64 	%rd146, %rd4, %rd145;
	mul.f32 	%f151, %f146, %f72;
	atom.global.add.f32 	%f152, [%rd146], %f151;
	add.s64 	%rd147, %rd97, %rd101;
	shl.b64 	%rd148, %rd147, 2;
	add.s64 	%rd149, %rd4, %rd148;
	mul.f32 	%f153, %f146, %f73;
	atom.global.add.f32 	%f154, [%rd149], %f153;
	add.s32 	%r63, %r13, 1;
	rem.s32 	%r64, %r63, %r73;
	shr.s32 	%r65, %r64, 31;
	and.b32  	%r66, %r65, %r73;
	add.s32 	%r67, %r66, %r64;
	cvt.s64.s32 	%rd150, %r67;
	mul.f32 	%f155, %f38, %f45;
	mul.f32 	%f156, %f74, %f155;
	add.s64 	%rd151, %rd16, %rd150;
	shl.b64 	%rd152, %rd151, 2;
	add.s64 	%rd153, %rd4, %rd152;
	mul.f32 	%f157, %f156, %f62;
	atom.global.add.f32 	%f158, [%rd153], %f157;
	add.s64 	%rd154, %rd22, %rd150;
	shl.b64 	%rd155, %rd154, 2;
	add.s64 	%rd156, %rd4, %rd155;
	mul.f32 	%f159, %f156, %f67;
	atom.global.add.f32 	%f160, [%rd156], %f159;
	add.s64 	%rd157, %rd28, %rd150;
	shl.b64 	%rd158, %rd157, 2;
	add.s64 	%rd159, %rd4, %rd158;
	mul.f32 	%f161, %f156, %f72;
	atom.global.add.f32 	%f162, [%rd159], %f161;
	add.s64 	%rd160, %rd34, %rd150;
	shl.b64 	%rd161, %rd160, 2;
	add.s64 	%rd162, %rd4, %rd161;
	mul.f32 	%f163, %f156, %f73;
	atom.global.add.f32 	%f164, [%rd162], %f163;
	mul.f32 	%f165, %f38, %f50;
	mul.f32 	%f166, %f74, %f165;
	add.s64 	%rd163, %rd40, %rd150;
	shl.b64 	%rd164, %rd163, 2;
	add.s64 	%rd165, %rd4, %rd164;
	mul.f32 	%f167, %f166, %f62;
	atom.global.add.f32 	%f168, [%rd165], %f167;
	add.s64 	%rd166, %rd45, %rd150;
	shl.b64 	%rd167, %rd166, 2;
	add.s64 	%rd168, %rd4, %rd167;
	mul.f32 	%f169, %f166, %f67;
	atom.global.add.f32 	%f170, [%rd168], %f169;
	add.s64 	%rd169, %rd50, %rd150;
	shl.b64 	%rd170, %rd169, 2;
	add.s64 	%rd171, %rd4, %rd170;
	mul.f32 	%f171, %f166, %f72;
	atom.global.add.f32 	%f172, [%rd171], %f171;
	add.s64 	%rd172, %rd55, %rd150;
	shl.b64 	%rd173, %rd172, 2;
	add.s64 	%rd174, %rd4, %rd173;
	mul.f32 	%f173, %f166, %f73;
	atom.global.add.f32 	%f174, [%rd174], %f173;
	mul.f32 	%f175, %f38, %f55;
	mul.f32 	%f176, %f74, %f175;
	add.s64 	%rd175, %rd61, %rd150;
	shl.b64 	%rd176, %rd175, 2;
	add.s64 	%rd177, %rd4, %rd176;
	mul.f32 	%f177, %f176, %f62;
	atom.global.add.f32 	%f178, [%rd177], %f177;
	add.s64 	%rd178, %rd66, %rd150;
	shl.b64 	%rd179, %rd178, 2;
	add.s64 	%rd180, %rd4, %rd179;
	mul.f32 	%f179, %f176, %f67;
	atom.global.add.f32 	%f180, [%rd180], %f179;
	add.s64 	%rd181, %rd71, %rd150;
	shl.b64 	%rd182, %rd181, 2;
	add.s64 	%rd183, %rd4, %rd182;
	mul.f32 	%f181, %f176, %f72;
	atom.global.add.f32 	%f182, [%rd183], %f181;
	add.s64 	%rd184, %rd76, %rd150;
	shl.b64 	%rd185, %rd184, 2;
	add.s64 	%rd186, %rd4, %rd185;
	mul.f32 	%f183, %f176, %f73;
	atom.global.add.f32 	%f184, [%rd186], %f183;
	mul.f32 	%f185, %f38, %f56;
	mul.f32 	%f186, %f74, %f185;
	add.s64 	%rd187, %rd82, %rd150;
	shl.b64 	%rd188, %rd187, 2;
	add.s64 	%rd189, %rd4, %rd188;
	mul.f32 	%f187, %f186, %f62;
	atom.global.add.f32 	%f188, [%rd189], %f187;
	add.s64 	%rd190, %rd87, %rd150;
	shl.b64 	%rd191, %rd190, 2;
	add.s64 	%rd192, %rd4, %rd191;
	mul.f32 	%f189, %f186, %f67;
	atom.global.add.f32 	%f190, [%rd192], %f189;
	add.s64 	%rd193, %rd92, %rd150;
	shl.b64 	%rd194, %rd193, 2;
	add.s64 	%rd195, %rd4, %rd194;
	mul.f32 	%f191, %f186, %f72;
	atom.global.add.f32 	%f192, [%rd195], %f191;
	add.s64 	%rd196, %rd97, %rd150;
	shl.b64 	%rd197, %rd196, 2;
	add.s64 	%rd198, %rd4, %rd197;
	mul.f32 	%f193, %f186, %f73;
	atom.global.add.f32 	%f194, [%rd198], %f193;
	add.s32 	%r68, %r13, 2;
	rem.s32 	%r69, %r68, %r73;
	shr.s32 	%r70, %r69, 31;
	and.b32  	%r71, %r70, %r73;
	add.s32 	%r72, %r71, %r69;
	cvt.s64.s32 	%rd199, %r72;
	mul.f32 	%f195, %f39, %f45;
	mul.f32 	%f196, %f74, %f195;
	add.s64 	%rd200, %rd16, %rd199;
	shl.b64 	%rd201, %rd200, 2;
	add.s64 	%rd202, %rd4, %rd201;
	mul.f32 	%f197, %f196, %f62;
	atom.global.add.f32 	%f198, [%rd202], %f197;
	add.s64 	%rd203, %rd22, %rd199;
	shl.b64 	%rd204, %rd203, 2;
	add.s64 	%rd205, %rd4, %rd204;
	mul.f32 	%f199, %f196, %f67;
	atom.global.add.f32 	%f200, [%rd205], %f199;
	add.s64 	%rd206, %rd28, %rd199;
	shl.b64 	%rd207, %rd206, 2;
	add.s64 	%rd208, %rd4, %rd207;
	mul.f32 	%f201, %f196, %f72;
	atom.global.add.f32 	%f202, [%rd208], %f201;
	add.s64 	%rd209, %rd34, %rd199;
	shl.b64 	%rd210, %rd209, 2;
	add.s64 	%rd211, %rd4, %rd210;
	mul.f32 	%f203, %f196, %f73;
	atom.global.add.f32 	%f204, [%rd211], %f203;
	mul.f32 	%f205, %f39, %f50;
	mul.f32 	%f206, %f74, %f205;
	add.s64 	%rd212, %rd40, %rd199;
	shl.b64 	%rd213, %rd212, 2;
	add.s64 	%rd214, %rd4, %rd213;
	mul.f32 	%f207, %f206, %f62;
	atom.global.add.f32 	%f208, [%rd214], %f207;
	add.s64 	%rd215, %rd45, %rd199;
	shl.b64 	%rd216, %rd215, 2;
	add.s64 	%rd217, %rd4, %rd216;
	mul.f32 	%f209, %f206, %f67;
	atom.global.add.f32 	%f210, [%rd217], %f209;
	add.s64 	%rd218, %rd50, %rd199;
	shl.b64 	%rd219, %rd218, 2;
	add.s64 	%rd220, %rd4, %rd219;
	mul.f32 	%f211, %f206, %f72;
	atom.global.add.f32 	%f212, [%rd220], %f211;
	add.s64 	%rd221, %rd55, %rd199;
	shl.b64 	%rd222, %rd221, 2;
	add.s64 	%rd223, %rd4, %rd222;
	mul.f32 	%f213, %f206, %f73;
	atom.global.add.f32 	%f214, [%rd223], %f213;
	mul.f32 	%f215, %f39, %f55;
	mul.f32 	%f216, %f74, %f215;
	add.s64 	%rd224, %rd61, %rd199;
	shl.b64 	%rd225, %rd224, 2;
	add.s64 	%rd226, %rd4, %rd225;
	mul.f32 	%f217, %f216, %f62;
	atom.global.add.f32 	%f218, [%rd226], %f217;
	add.s64 	%rd227, %rd66, %rd199;
	shl.b64 	%rd228, %rd227, 2;
	add.s64 	%rd229, %rd4, %rd228;
	mul.f32 	%f219, %f216, %f67;
	atom.global.add.f32 	%f220, [%rd229], %f219;
	add.s64 	%rd230, %rd71, %rd199;
	shl.b64 	%rd231, %rd230, 2;
	add.s64 	%rd232, %rd4, %rd231;
	mul.f32 	%f221, %f216, %f72;
	atom.global.add.f32 	%f222, [%rd232], %f221;
	add.s64 	%rd233, %rd76, %rd199;
	shl.b64 	%rd234, %rd233, 2;
	add.s64 	%rd235, %rd4, %rd234;
	mul.f32 	%f223, %f216, %f73;
	atom.global.add.f32 	%f224, [%rd235], %f223;
	mul.f32 	%f225, %f39, %f56;
	mul.f32 	%f226, %f74, %f225;
	add.s64 	%rd236, %rd82, %rd199;
	shl.b64 	%rd237, %rd236, 2;
	add.s64 	%rd238, %rd4, %rd237;
	mul.f32 	%f227, %f226, %f62;
	atom.global.add.f32 	%f228, [%rd238], %f227;
	add.s64 	%rd239, %rd87, %rd199;
	shl.b64 	%rd240, %rd239, 2;
	add.s64 	%rd241, %rd4, %rd240;
	mul.f32 	%f229, %f226, %f67;
	atom.global.add.f32 	%f230, [%rd241], %f229;
	add.s64 	%rd242, %rd92, %rd199;
	shl.b64 	%rd243, %rd242, 2;
	add.s64 	%rd244, %rd4, %rd243;
	mul.f32 	%f231, %f226, %f72;
	atom.global.add.f32 	%f232, [%rd244], %f231;
	add.s64 	%rd245, %rd97, %rd199;
	shl.b64 	%rd246, %rd245, 2;
	add.s64 	%rd247, %rd4, %rd246;
	mul.f32 	%f233, %f226, %f73;
	atom.global.add.f32 	%f234, [%rd247], %f233;
$L__BB1_2:
	ret;

}
	// .globl	apply_ghat_and_grad
.visible .entry apply_ghat_and_grad(
	.param .u64 .ptr .align 1 apply_ghat_and_grad_param_0,
	.param .u64 .ptr .align 1 apply_ghat_and_grad_param_1,
	.param .u64 .ptr .align 1 apply_ghat_and_grad_param_2,
	.param .u64 .ptr .align 1 apply_ghat_and_grad_param_3,
	.param .u64 .ptr .align 1 apply_ghat_and_grad_param_4,
	.param .u64 .ptr .align 1 apply_ghat_and_grad_param_5,
	.param .u64 .ptr .align 1 apply_ghat_and_grad_param_6,
	.param .u64 .ptr .align 1 apply_ghat_and_grad_param_7,
	.param .u64 .ptr .align 1 apply_ghat_and_grad_param_8,
	.param .u64 .ptr .align 1 apply_ghat_and_grad_param_9,
	.param .u32 apply_ghat_and_grad_param_10,
	.param .u32 apply_ghat_and_grad_param_11,
	.param .u32 apply_ghat_and_grad_param_12,
	.param .f32 apply_ghat_and_grad_param_13,
	.param .f32 apply_ghat_and_grad_param_14
)
{
	.reg .pred 	%p<28>;
	.reg .b32 	%r<28>;
	.reg .b32 	%f<43>;
	.reg .b64 	%rd<50>;

	ld.param.u64 	%rd14, [apply_ghat_and_grad_param_1];
	ld.param.u64 	%rd15, [apply_ghat_and_grad_param_2];
	ld.param.u64 	%rd16, [apply_ghat_and_grad_param_3];
	ld.param.u64 	%rd8, [apply_ghat_and_grad_param_4];
	ld.param.u64 	%rd9, [apply_ghat_and_grad_param_5];
	ld.param.u64 	%rd10, [apply_ghat_and_grad_param_6];
	ld.param.u32 	%r6, [apply_ghat_and_grad_param_10];
	ld.param.u32 	%r7, [apply_ghat_and_grad_param_11];
	ld.param.u32 	%r8, [apply_ghat_and_grad_param_12];
	ld.param.f32 	%f6, [apply_ghat_and_grad_param_13];
	ld.param.f32 	%f7, [apply_ghat_and_grad_param_14];
	cvta.to.global.u64 	%rd1, %rd16;
	cvta.to.global.u64 	%rd2, %rd15;
	cvta.to.global.u64 	%rd3, %rd14;
	mov.u32 	%r9, %ctaid.x;
	mov.u32 	%r10, %ntid.x;
	mov.u32 	%r11, %tid.x;
	mad.lo.s32 	%r1, %r9, %r10, %r11;
	mul.lo.s32 	%r2, %r7, %r6;
	shr.u32 	%r12, %r8, 31;
	add.s32 	%r13, %r8, %r12;
	shr.s32 	%r14, %r13, 1;
	mad.lo.s32 	%r15, %r2, %r14, %r2;
	setp.ge.s32 	%p7, %r1, %r15;
	@%p7 bra 	$L__BB2_20;
	cvta.to.global.u64 	%rd17, %rd8;
	cvta.to.global.u64 	%rd18, %rd9;
	cvta.to.global.u64 	%rd19, %rd10;
	div.s32 	%r3, %r1, %r2;
	mul.lo.s32 	%r16, %r3, %r2;
	sub.s32 	%r17, %r1, %r16;
	div.s32 	%r4, %r17, %r6;
	mul.lo.s32 	%r18, %r4, %r6;
	sub.s32 	%r5, %r17, %r18;
	mul.wide.s32 	%rd20, %r5, 4;
	add.s64 	%rd21, %rd17, %rd20;
	ld.global.f32 	%f1, [%rd21];
	mul.wide.s32 	%rd22, %r4, 4;
	add.s64 	%rd23, %rd18, %rd22;
	ld.global.f32 	%f2, [%rd23];
	mul.wide.s32 	%rd24, %r3, 4;
	add.s64 	%rd25, %rd19, %rd24;
	ld.global.f32 	%f3, [%rd25];
	mul.f32 	%f8, %f3, %f3;
	fma.rn.f32 	%f9, %f2, %f2, %f8;
	fma.rn.f32 	%f4, %f1, %f1, %f9;
	setp.neu.f32 	%p8, %f4, 0f00000000;
	@%p8 bra 	$L__BB2_3;
	mul.wide.s32 	%rd42, %r1, 8;
	add.s64 	%rd43, %rd3, %rd42;
	mov.f32 	%f40, 0f00000000;
	st.global.v2.f32 	[%rd43], {%f40, %f40};
	add.s64 	%rd44, %rd2, %rd42;
	st.global.v2.f32 	[%rd44], {%f40, %f40};
	add.s64 	%rd45, %rd1, %rd42;
	ld.global.v2.f32 	{%f41, %f42}, [%rd43];
	st.global.v2.f32 	[%rd45], {%f41, %f42};
	bra.uni 	$L__BB2_20;
$L__BB2_3:
	ld.param.u64 	%rd49, [apply_ghat_and_grad_param_9];
	ld.param.u64 	%rd48, [apply_ghat_and_grad_param_8];
	ld.param.u64 	%rd47, [apply_ghat_and_grad_param_7];
	cvta.to.global.u64 	%rd26, %rd47;
	add.s64 	%rd28, %rd26, %rd20;
	ld.global.f32 	%f10, [%rd28];
	cvta.to.global.u64 	%rd29, %rd48;
	mul.wide.s32 	%rd30, %r4, 4;
	add.s64 	%rd31, %rd29, %rd30;
	ld.global.f32 	%f11, [%rd31];
	mul.f32 	%f12, %f10, %f11;
	cvta.to.global.u64 	%rd32, %rd49;
	mul.wide.s32 	%rd33, %r3, 4;
	add.s64 	%rd34, %rd32, %rd33;
	ld.global.f32 	%f13, [%rd34];
	mul.f32 	%f5, %f12, %f13;
	setp.gtu.f32 	%p9, %f5, 0f2EDBE6FF;
	@%p9 bra 	$L__BB2_5;
	mul.wide.s32 	%rd35, %r1, 8;
	add.s64 	%rd36, %rd3, %rd35;
	mov.f32 	%f14, 0f00000000;
	st.global.v2.f32 	[%rd36], {%f14, %f14};
	add.s64 	%rd37, %rd2, %rd35;
	st.global.v2.f32 	[%rd37], {%f14, %f14};
	add.s64 	%rd38, %rd1, %rd35;
	ld.global.v2.f32 	{%f15, %f16}, [%rd36];
	st.global.v2.f32 	[%rd38], {%f15, %f16};
	bra.uni 	$L__BB2_20;
$L__BB2_5:
	ld.param.u64 	%rd46, [apply_ghat_and_grad_param_0];
	mov.f32 	%f17, 0f41490FDB;
	div.rn.f32 	%f18, %f17, %f6;
	mul.f32 	%f19, %f7, 0f40800000;
	mul.f32 	%f20, %f7, %f19;
	div.rn.f32 	%f21, %f4, %f20;
	mul.f32 	%f22, %f21, 0fBFB8AA3B;
	ex2.approx.f32 	%f23, %f22;
	mul.f32 	%f24, %f18, %f23;
	mul.f32 	%f25, %f4, %f5;
	div.rn.f32 	%f26, %f24, %f25;
	cvta.to.global.u64 	%rd39, %rd46;
	mul.wide.s32 	%rd40, %r1, 8;
	add.s64 	%rd41, %rd39, %rd40;
	ld.global.v2.f32 	{%f27, %f28}, [%rd41];
	mul.f32 	%f29, %f27, %f26;
	mul.f32 	%f30, %f28, %f26;
	mul.f32 	%f31, %f1, %f30;
	add.s64 	%rd4, %rd3, %rd40;
	neg.f32 	%f32, %f1;
	mul.f32 	%f33, %f29, %f32;
	st.global.v2.f32 	[%rd4], {%f31, %f33};
	mul.f32 	%f34, %f2, %f30;
	add.s64 	%rd5, %rd2, %rd40;
	neg.f32 	%f35, %f2;
	mul.f32 	%f36, %f29, %f35;
	st.global.v2.f32 	[%rd5], {%f34, %f36};
	mul.f32 	%f37, %f3, %f30;
	add.s64 	%rd6, %rd1, %rd40;
	neg.f32 	%f38, %f3;
	mul.f32 	%f39, %f29, %f38;
	st.global.v2.f32 	[%rd6], {%f37, %f39};
	setp.eq.s32 	%p11, %r5, 0;
	mov.pred 	%p25, -1;
	@%p11 bra 	$L__BB2_8;
	and.b32  	%r19, %r6, 1;
	setp.eq.b32 	%p13, %r19, 1;
	mov.pred 	%p25, 0;
	@%p13 bra 	$L__BB2_8;
	shr.s32 	%r20, %r6, 1;
	setp.eq.s32 	%p25, %r5, %r20;
$L__BB2_8:
	setp.eq.s32 	%p15, %r4, 0;
	mov.pred 	%p26, -1;
	@%p15 bra 	$L__BB2_11;
	and.b32  	%r21, %r7, 1;
	setp.eq.b32 	%p17, %r21, 1;
	mov.pred 	%p26, 0;
	@%p17 bra 	$L__BB2_11;
	shr.s32 	%r22, %r7, 1;
	setp.eq.s32 	%p26, %r4, %r22;
$L__BB2_11:
	setp.eq.s32 	%p19, %r3, 0;
	mov.pred 	%p27, -1;
	@%p19 bra 	$L__BB2_14;
	and.b32  	%r23, %r8, 1;
	setp.eq.b32 	%p21, %r23, 1;
	mov.pred 	%p27, 0;
	@%p21 bra 	$L__BB2_14;
	shr.s32 	%r24, %r8, 1;
	setp.eq.s32 	%p27, %r3, %r24;
$L__BB2_14:
	not.pred 	%p22, %p25;
	@%p22 bra 	$L__BB2_16;
	mov.b32 	%r25, 0;
	st.global.u32 	[%rd4+4], %r25;
$L__BB2_16:
	not.pred 	%p23, %p26;
	@%p23 bra 	$L__BB2_18;
	mov.b32 	%r26, 0;
	st.global.u32 	[%rd5+4], %r26;
$L__BB2_18:
	not.pred 	%p24, %p27;
	@%p24 bra 	$L__BB2_20;
	mov.b32 	%r27, 0;
	st.global.u32 	[%rd6+4], %r27;
$L__BB2_20:
	ret;

}
	// .globl	gather_forces_to_atoms
.visible .entry gather_forces_to_atoms(
	.param .u64 .ptr .align 1 gather_forces_to_atoms_param_0,
	.param .u64 .ptr .align 1 gather_forces_to_atoms_param_1,
	.param .u64 .ptr .align 1 gather_forces_to_atoms_param_2,
	.param .u64 .ptr .align 1 gather_forces_to_atoms_param_3,
	.param .u64 .ptr .align 1 gather_forces_to_atoms_param_4,
	.param .u64 .ptr .align 1 gather_forces_to_atoms_param_5,
	.param .u32 gather_forces_to_atoms_param_6,
	.param .u32 gather_forces_to_atoms_param_7,
	.param .u32 gather_forces_to_atoms_param_8,
	.param .u32 gather_forces_to_atoms_param_9,
	.param .f32 gather_forces_to_atoms_param_10,
	.param .f32 gather_forces_to_atoms_param_11,
	.param .f32 gather_forces_to_atoms_param_12
)
{
	.local .align 16 .b8 	__local_depot3[16];
	.reg .b64 	%SP;
	.reg .b64 	%SPL;
	.reg .pred 	%p<3>;
	.reg .b32 	%r<64>;
	.reg .b32 	%f<205>;
	.reg .b64 	%rd<152>;

	mov.u64 	%SPL, __local_depot3;
	ld.param.u32 	%r10, [gather_forces_to_atoms_param_6];
	ld.param.u32 	%r7, [gather_forces_to_atoms_param_7];
	add.u64 	%rd151, %SPL, 0;
	mov.u32 	%r11, %ctaid.x;
	mov.u32 	%r12, %ntid.x;
	mov.u32 	%r13, %tid.x;
	mad.lo.s32 	%r1, %r11, %r12, %r13;
	setp.ge.s32 	%p1, %r1, %r10;
	@%p1 bra 	$L__BB3_4;
	ld.param.f32 	%f201, [gather_forces_to_atoms_param_12];
	ld.param.f32 	%f200, [gather_forces_to_atoms_param_11];
	ld.param.f32 	%f199, [gather_forces_to_atoms_param_10];
	ld.param.u32 	%r61, [gather_forces_to_atoms_param_9];
	ld.param.u32 	%r60, [gather_forces_to_atoms_param_8];
	ld.param.u64 	%rd147, [gather_forces_to_atoms_param_2];
	ld.param.u64 	%rd146, [gather_forces_to_atoms_param_1];
	ld.param.u64 	%rd145, [gather_forces_to_atoms_param_0];
	cvta.to.global.u64 	%rd2, %rd147;
	cvta.to.global.u64 	%rd3, %rd146;
	cvta.to.global.u64 	%rd29, %rd145;
	mul.wide.s32 	%rd30, %r1, 12;
	add.s64 	%rd31, %rd29, %rd30;
	ld.global.f32 	%f19, [%rd31];
	ld.global.f32 	%f20, [%rd31+4];
	ld.global.f32 	%f21, [%rd31+8];
	div.rn.f32 	%f22, %f19, %f199;
	cvt.rn.f32.s32 	%f23, %r7;
	mul.f32 	%f24, %f22, %f23;
	div.rn.f32 	%f25, %f20, %f200;
	cvt.rn.f32.s32 	%f26, %r60;
	mul.f32 	%f27, %f25, %f26;
	div.rn.f32 	%f28, %f21, %f201;
	cvt.rn.f32.s32 	%f29, %r61;
	mul.f32 	%f30, %f28, %f29;
	cvt.rmi.s32.f32 	%r62, %f24;
	cvt.rmi.s32.f32 	%r15, %f27;
	add.s32 	%r16, %r15, -1;
	cvt.rmi.s32.f32 	%r17, %f30;
	add.s32 	%r18, %r17, -1;
	cvt.rmi.f32.f32 	%f31, %f24;
	sub.f32 	%f32, %f24, %f31;
	cvt.rmi.f32.f32 	%f33, %f27;
	sub.f32 	%f34, %f27, %f33;
	cvt.rmi.f32.f32 	%f35, %f30;
	sub.f32 	%f36, %f30, %f35;
	mul.f32 	%f37, %f32, %f32;
	mul.f32 	%f38, %f32, %f37;
	mov.f32 	%f39, 0f3F800000;
	sub.f32 	%f40, %f39, %f32;
	mul.f32 	%f41, %f40, %f40;
	mul.f32 	%f42, %f40, %f41;
	div.rn.f32 	%f43, %f42, 0f40C00000;
	mul.f32 	%f44, %f38, 0f40400000;
	mul.f32 	%f45, %f37, 0f40C00000;
	sub.f32 	%f46, %f44, %f45;
	add.f32 	%f47, %f46, 0f40800000;
	div.rn.f32 	%f48, %f47, 0f40C00000;
	mul.f32 	%f49, %f37, 0f40400000;
	sub.f32 	%f50, %f49, %f44;
	fma.rn.f32 	%f51, %f32, 0f40400000, %f50;
	add.f32 	%f52, %f51, 0f3F800000;
	div.rn.f32 	%f53, %f52, 0f40C00000;
	div.rn.f32 	%f54, %f38, 0f40C00000;
	st.local.v4.f32 	[%rd151], {%f43, %f48, %f53, %f54};
	mul.f32 	%f55, %f34, %f34;
	mul.f32 	%f56, %f34, %f55;
	sub.f32 	%f57, %f39, %f34;
	mul.f32 	%f58, %f57, %f57;
	mul.f32 	%f59, %f57, %f58;
	div.rn.f32 	%f1, %f59, 0f40C00000;
	mul.f32 	%f60, %f56, 0f40400000;
	mul.f32 	%f61, %f55, 0f40C00000;
	sub.f32 	%f62, %f60, %f61;
	add.f32 	%f63, %f62, 0f40800000;
	div.rn.f32 	%f2, %f63, 0f40C00000;
	mul.f32 	%f64, %f55, 0f40400000;
	sub.f32 	%f65, %f64, %f60;
	fma.rn.f32 	%f66, %f34, 0f40400000, %f65;
	add.f32 	%f67, %f66, 0f3F800000;
	div.rn.f32 	%f3, %f67, 0f40C00000;
	div.rn.f32 	%f4, %f56, 0f40C00000;
	mul.f32 	%f68, %f36, %f36;
	mul.f32 	%f69, %f36, %f68;
	sub.f32 	%f70, %f39, %f36;
	mul.f32 	%f71, %f70, %f70;
	mul.f32 	%f72, %f70, %f71;
	div.rn.f32 	%f5, %f72, 0f40C00000;
	mul.f32 	%f73, %f69, 0f40400000;
	mul.f32 	%f74, %f68, 0f40C00000;
	sub.f32 	%f75, %f73, %f74;
	add.f32 	%f76, %f75, 0f40800000;
	div.rn.f32 	%f6, %f76, 0f40C00000;
	mul.f32 	%f77, %f68, 0f40400000;
	sub.f32 	%f78, %f77, %f73;
	fma.rn.f32 	%f79, %f36, 0f40400000, %f78;
	add.f32 	%f80, %f79, 0f3F800000;
	div.rn.f32 	%f7, %f80, 0f40C00000;
	div.rn.f32 	%f8, %f69, 0f40C00000;
	cvt.s64.s32 	%rd32, %r7;
	rem.s32 	%r19, %r16, %r60;
	shr.s32 	%r20, %r19, 31;
	and.b32  	%r21, %r20, %r60;
	add.s32 	%r22, %r21, %r19;
	cvt.s64.s32 	%rd33, %r22;
	rem.s32 	%r23, %r18, %r61;
	shr.s32 	%r24, %r23, 31;
	and.b32  	%r25, %r24, %r61;
	add.s32 	%r26, %r25, %r23;
	mul.wide.s32 	%rd34, %r26, %r60;
	add.s64 	%rd35, %rd34, %rd33;
	mul.lo.s64 	%rd4, %rd35, %rd32;
	rem.s32 	%r27, %r17, %r61;
	shr.s32 	%r28, %r27, 31;
	and.b32  	%r29, %r28, %r61;
	add.s32 	%r30, %r29, %r27;
	mul.wide.s32 	%rd36, %r30, %r60;
	add.s64 	%rd37, %rd36, %rd33;
	mul.lo.s64 	%rd5, %rd37, %rd32;
	add.s32 	%r31, %r17, 1;
	rem.s32 	%r32, %r31, %r61;
	shr.s32 	%r33, %r32, 31;
	and.b32  	%r34, %r33, %r61;
	add.s32 	%r35, %r34, %r32;
	mul.wide.s32 	%rd38, %r35, %r60;
	add.s64 	%rd39, %rd38, %rd33;
	mul.lo.s64 	%rd6, %rd39, %rd32;
	add.s32 	%r36, %r17, 2;
	rem.s32 	%r37, %r36, %r61;
	shr.s32 	%r38, %r37, 31;
	and.b32  	%r39, %r38, %r61;
	add.s32 	%r40, %r39, %r37;
	mul.wide.s32 	%rd40, %r40, %r60;
	add.s64 	%rd41, %rd40, %rd33;
	mul.lo.s64 	%rd7, %rd41, %rd32;
	rem.s32 	%r41, %r15, %r60;
	shr.s32 	%r42, %r41, 31;
	and.b32  	%r43, %r42, %r60;
	add.s32 	%r44, %r43, %r41;
	cvt.s64.s32 	%rd42, %r44;
	add.s64 	%rd43, %rd34, %rd42;
	mul.lo.s64 	%rd8, %rd43, %rd32;
	add.s64 	%rd44, %rd36, %rd42;
	mul.lo.s64 	%rd9, %rd44, %rd32;
	add.s64 	%rd45, %rd38, %rd42;
	mul.lo.s64 	%rd10, %rd45, %rd32;
	add.s64 	%rd46, %rd40, %rd42;
	mul.lo.s64 	%rd11, %rd46, %rd32;
	add.s32 	%r45, %r15, 1;
	rem.s32 	%r46, %r45, %r60;
	shr.s32 	%r47, %r46, 31;
	and.b32  	%r48, %r47, %r60;
	add.s32 	%r49, %r48, %r46;
	cvt.s64.s32 	%rd47, %r49;
	add.s64 	%rd48, %rd34, %rd47;
	mul.lo.s64 	%rd12, %rd48, %rd32;
	add.s64 	%rd49, %rd36, %rd47;
	mul.lo.s64 	%rd13, %rd49, %rd32;
	add.s64 	%rd50, %rd38, %rd47;
	mul.lo.s64 	%rd14, %rd50, %rd32;
	add.s64 	%rd51, %rd40, %rd47;
	mul.lo.s64 	%rd15, %rd51, %rd32;
	add.s32 	%r50, %r15, 2;
	rem.s32 	%r51, %r50, %r60;
	shr.s32 	%r52, %r51, 31;
	and.b32  	%r53, %r52, %r60;
	add.s32 	%r54, %r53, %r51;
	cvt.s64.s32 	%rd52, %r54;
	add.s64 	%rd53, %rd34, %rd52;
	mul.lo.s64 	%rd16, %rd53, %rd32;
	add.s64 	%rd54, %rd36, %rd52;
	mul.lo.s64 	%rd17, %rd54, %rd32;
	add.s64 	%rd55, %rd38, %rd52;
	mul.lo.s64 	%rd18, %rd55, %rd32;
	add.s64 	%rd56, %rd40, %rd52;
	mul.lo.s64 	%rd19, %rd56, %rd32;
	mov.f32 	%f202, 0f00000000;
	mov.b32 	%r63, -1;
	mov.f32 	%f203, %f202;
	mov.f32 	%f204, %f202;
$L__BB3_2:
	ld.param.u64 	%rd148, [gather_forces_to_atoms_param_3];
	add.s32 	%r55, %r62, -1;
	rem.s32 	%r56, %r55, %r7;
	shr.s32 	%r57, %r56, 31;
	and.b32  	%r58, %r57, %r7;
	add.s32 	%r59, %r58, %r56;
	ld.local.f32 	%f81, [%rd151];
	cvt.s64.s32 	%rd57, %r59;
	mul.f32 	%f82, %f81, %f1;
	mul.f32 	%f83, %f82, %f5;
	add.s64 	%rd58, %rd4, %rd57;
	shl.b64 	%rd59, %rd58, 2;
	add.s64 	%rd60, %rd3, %rd59;
	ld.global.f32 	%f84, [%rd60];
	fma.rn.f32 	%f85, %f83, %f84, %f204;
	add.s64 	%rd61, %rd2, %rd59;
	ld.global.f32 	%f86, [%rd61];
	fma.rn.f32 	%f87, %f83, %f86, %f203;
	cvta.to.global.u64 	%rd62, %rd148;
	add.s64 	%rd63, %rd62, %rd59;
	ld.global.f32 	%f88, [%rd63];
	fma.rn.f32 	%f89, %f83, %f88, %f202;
	mul.f32 	%f90, %f82, %f6;
	add.s64 	%rd64, %rd5, %rd57;
	shl.b64 	%rd65, %rd64, 2;
	add.s64 	%rd66, %rd3, %rd65;
	ld.global.f32 	%f91, [%rd66];
	fma.rn.f32 	%f92, %f90, %f91, %f85;
	add.s64 	%rd67, %rd2, %rd65;
	ld.global.f32 	%f93, [%rd67];
	fma.rn.f32 	%f94, %f90, %f93, %f87;
	add.s64 	%rd68, %rd62, %rd65;
	ld.global.f32 	%f95, [%rd68];
	fma.rn.f32 	%f96, %f90, %f95, %f89;
	mul.f32 	%f97, %f82, %f7;
	add.s64 	%rd69, %rd6, %rd57;
	shl.b64 	%rd70, %rd69, 2;
	add.s64 	%rd71, %rd3, %rd70;
	ld.global.f32 	%f98, [%rd71];
	fma.rn.f32 	%f99, %f97, %f98, %f92;
	add.s64 	%rd72, %rd2, %rd70;
	ld.global.f32 	%f100, [%rd72];
	fma.rn.f32 	%f101, %f97, %f100, %f94;
	add.s64 	%rd73, %rd62, %rd70;
	ld.global.f32 	%f102, [%rd73];
	fma.rn.f32 	%f103, %f97, %f102, %f96;
	mul.f32 	%f104, %f82, %f8;
	add.s64 	%rd74, %rd7, %rd57;
	shl.b64 	%rd75, %rd74, 2;
	add.s64 	%rd76, %rd3, %rd75;
	ld.global.f32 	%f105, [%rd76];
	fma.rn.f32 	%f106, %f104, %f105, %f99;
	add.s64 	%rd77, %rd2, %rd75;
	ld.global.f32 	%f107, [%rd77];
	fma.rn.f32 	%f108, %f104, %f107, %f101;
	add.s64 	%rd78, %rd62, %rd75;
	ld.global.f32 	%f109, [%rd78];
	fma.rn.f32 	%f110, %f104, %f109, %f103;
	mul.f32 	%f111, %f81, %f2;
	mul.f32 	%f112, %f111, %f5;
	add.s64 	%rd79, %rd8, %rd57;
	shl.b64 	%rd80, %rd79, 2;
	add.s64 	%rd81, %rd3, %rd80;
	ld.global.f32 	%f113, [%rd81];
	fma.rn.f32 	%f114, %f112, %f113, %f106;
	add.s64 	%rd82, %rd2, %rd80;
	ld.global.f32 	%f115, [%rd82];
	fma.rn.f32 	%f116, %f112, %f115, %f108;
	add.s64 	%rd83, %rd62, %rd80;
	ld.global.f32 	%f117, [%rd83];
	fma.rn.f32 	%f118, %f112, %f117, %f110;
	mul.f32 	%f119, %f111, %f6;
	add.s64 	%rd84, %rd9, %rd57;
	shl.b64 	%rd85, %rd84, 2;
	add.s64 	%rd86, %rd3, %rd85;
	ld.global.f32 	%f120, [%rd86];
	fma.rn.f32 	%f121, %f119, %f120, %f114;
	add.s64 	%rd87, %rd2, %rd85;
	ld.global.f32 	%f122, [%rd87];
	fma.rn.f32 	%f123, %f119, %f122, %f116;
	add.s64 	%rd88, %rd62, %rd85;
	ld.global.f32 	%f124, [%rd88];
	fma.rn.f32 	%f125, %f119, %f124, %f118;
	mul.f32 	%f126, %f111, %f7;
	add.s64 	%rd89, %rd10, %rd57;
	shl.b64 	%rd90, %rd89, 2;
	add.s64 	%rd91, %rd3, %rd90;
	ld.global.f32 	%f127, [%rd91];
	fma.rn.f32 	%f128, %f126, %f127, %f121;
	add.s64 	%rd92, %rd2, %rd90;
	ld.global.f32 	%f129, [%rd92];
	fma.rn.f32 	%f130, %f126, %f129, %f123;
	add.s64 	%rd93, %rd62, %rd90;
	ld.global.f32 	%f131, [%rd93];
	fma.rn.f32 	%f132, %f126, %f131, %f125;
	mul.f32 	%f133, %f111, %f8;
	add.s64 	%rd94, %rd11, %rd57;
	shl.b64 	%rd95, %rd94, 2;
	add.s64 	%rd96, %rd3, %rd95;
	ld.global.f32 	%f134, [%rd96];
	fma.rn.f32 	%f135, %f133, %f134, %f128;
	add.s64 	%rd97, %rd2, %rd95;
	ld.global.f32 	%f136, [%rd97];
	fma.rn.f32 	%f137, %f133, %f136, %f130;
	add.s64 	%rd98, %rd62, %rd95;
	ld.global.f32 	%f138, [%rd98];
	fma.rn.f32 	%f139, %f133, %f138, %f132;
	mul.f32 	%f140, %f81, %f3;
	mul.f32 	%f141, %f140, %f5;
	add.s64 	%rd99, %rd12, %rd57;
	shl.b64 	%rd100, %rd99, 2;
	add.s64 	%rd101, %rd3, %rd100;
	ld.global.f32 	%f142, [%rd101];
	fma.rn.f32 	%f143, %f141, %f142, %f135;
	add.s64 	%rd102, %rd2, %rd100;
	ld.global.f32 	%f144, [%rd102];
	fma.rn.f32 	%f145, %f141, %f144, %f137;
	add.s64 	%rd103, %rd62, %rd100;
	ld.global.f32 	%f146, [%rd103];
	fma.rn.f32 	%f147, %f141, %f146, %f139;
	mul.f32 	%f148, %f140, %f6;
	add.s64 	%rd104, %rd13, %rd57;
	shl.b64 	%rd105, %rd104, 2;
	add.s64 	%rd106, %rd3, %rd105;
	ld.global.f32 	%f149, [%rd106];
	fma.rn.f32 	%f150, %f148, %f149, %f143;
	add.s64 	%rd107, %rd2, %rd105;
	ld.global.f32 	%f151, [%rd107];
	fma.rn.f32 	%f152, %f148, %f151, %f145;
	add.s64 	%rd108, %rd62, %rd105;
	ld.global.f32 	%f153, [%rd108];
	fma.rn.f32 	%f154, %f148, %f153, %f147;
	mul.f32 	%f155, %f140, %f7;
	add.s64 	%rd109, %rd14, %rd57;
	shl.b64 	%rd110, %rd109, 2;
	add.s64 	%rd111, %rd3, %rd110;
	ld.global.f32 	%f156, [%rd111];
	fma.rn.f32 	%f157, %f155, %f156, %f150;
	add.s64 	%rd112, %rd2, %rd110;
	ld.global.f32 	%f158, [%rd112];
	fma.rn.f32 	%f159, %f155, %f158, %f152;
	add.s64 	%rd113, %rd62, %rd110;
	ld.global.f32 	%f160, [%rd113];
	fma.rn.f32 	%f161, %f155, %f160, %f154;
	mul.f32 	%f162, %f140, %f8;
	add.s64 	%rd114, %rd15, %rd57;
	shl.b64 	%rd115, %rd114, 2;
	add.s64 	%rd116, %rd3, %rd115;
	ld.global.f32 	%f163, [%rd116];
	fma.rn.f32 	%f164, %f162, %f163, %f157;
	add.s64 	%rd117, %rd2, %rd115;
	ld.global.f32 	%f165, [%rd117];
	fma.rn.f32 	%f166, %f162, %f165, %f159;
	add.s64 	%rd118, %rd62, %rd115;
	ld.global.f32 	%f167, [%rd118];
	fma.rn.f32 	%f168, %f162, %f167, %f161;
	mul.f32 	%f169, %f81, %f4;
	mul.f32 	%f170, %f169, %f5;
	add.s64 	%rd119, %rd16, %rd57;
	shl.b64 	%rd120, %rd119, 2;
	add.s64 	%rd121, %rd3, %rd120;
	ld.global.f32 	%f171, [%rd121];
	fma.rn.f32 	%f172, %f170, %f171, %f164;
	add.s64 	%rd122, %rd2, %rd120;
	ld.global.f32 	%f173, [%rd122];
	fma.rn.f32 	%f174, %f170, %f173, %f166;
	add.s64 	%rd123, %rd62, %rd120;
	ld.global.f32 	%f175, [%rd123];
	fma.rn.f32 	%f176, %f170, %f175, %f168;
	mul.f32 	%f177, %f169, %f6;
	add.s64 	%rd124, %rd17, %rd57;
	shl.b64 	%rd125, %rd124, 2;
	add.s64 	%rd126, %rd3, %rd125;
	ld.global.f32 	%f178, [%rd126];
	fma.rn.f32 	%f179, %f177, %f178, %f172;
	add.s64 	%rd127, %rd2, %rd125;
	ld.global.f32 	%f180, [%rd127];
	fma.rn.f32 	%f181, %f177, %f180, %f174;
	add.s64 	%rd128, %rd62, %rd125;
	ld.global.f32 	%f182, [%rd128];
	fma.rn.f32 	%f183, %f177, %f182, %f176;
	mul.f32 	%f184, %f169, %f7;
	add.s64 	%rd129, %rd18, %rd57;
	shl.b64 	%rd130, %rd129, 2;
	add.s64 	%rd131, %rd3, %rd130;
	ld.global.f32 	%f185, [%rd131];
	fma.rn.f32 	%f186, %f184, %f185, %f179;
	add.s64 	%rd132, %rd2, %rd130;
	ld.global.f32 	%f187, [%rd132];
	fma.rn.f32 	%f188, %f184, %f187, %f181;
	add.s64 	%rd133, %rd62, %rd130;
	ld.global.f32 	%f189, [%rd133];
	fma.rn.f32 	%f190, %f184, %f189, %f183;
	mul.f32 	%f191, %f169, %f8;
	add.s64 	%rd134, %rd19, %rd57;
	shl.b64 	%rd135, %rd134, 2;
	add.s64 	%rd136, %rd3, %rd135;
	ld.global.f32 	%f192, [%rd136];
	fma.rn.f32 	%f204, %f191, %f192, %f186;
	add.s64 	%rd137, %rd2, %rd135;
	ld.global.f32 	%f193, [%rd137];
	fma.rn.f32 	%f203, %f191, %f193, %f188;
	add.s64 	%rd138, %rd62, %rd135;
	ld.global.f32 	%f194, [%rd138];
	fma.rn.f32 	%f202, %f191, %f194, %f190;
	add.s32 	%r63, %r63, 1;
	add.s64 	%rd151, %rd151, 4;
	add.s32 	%r62, %r62, 1;
	setp.ne.s32 	%p2, %r63, 3;
	@%p2 bra 	$L__BB3_2;
	ld.param.u64 	%rd150, [gather_forces_to_atoms_param_5];
	ld.param.u64 	%rd149, [gather_forces_to_atoms_param_4];
	cvta.to.global.u64 	%rd139, %rd149;
	mul.wide.s32 	%rd140, %r1, 4;
	add.s64 	%rd141, %rd139, %rd140;
	ld.global.f32 	%f195, [%rd141];
	mul.f32 	%f196, %f204, %f195;
	mul.f32 	%f197, %f203, %f195;
	mul.f32 	%f198, %f202, %f195;
	cvta.to.global.u64 	%rd142, %rd150;
	mul.wide.s32 	%rd143, %r1, 12;
	add.s64 	%rd144, %rd142, %rd143;
	st.global.f32 	[%rd144], %f196;
	st.global.f32 	[%rd144+4], %f197;
	st.global.f32 	[%rd144+8], %f198;
$L__BB3_4:
	ret;

}
	// .globl	_Z20energy_half_spectrumPK6float2PKfS3_S3_S3_S3_S3_iiiffPd
.visible .entry _Z20energy_half_spectrumPK6float2PKfS3_S3_S3_S3_S3_iiiffPd(
	.param .u64 .ptr .align 1 _Z20energy_half_spectrumPK6float2PKfS3_S3_S3_S3_S3_iiiffPd_param_0,
	.param .u64 .ptr .align 1 _Z20energy_half_spectrumPK6float2PKfS3_S3_S3_S3_S3_iiiffPd_param_1,
	.param .u64 .ptr .align 1 _Z20energy_half_spectrumPK6float2PKfS3_S3_S3_S3_S3_iiiffPd_param_2,
	.param .u64 .ptr .align 1 _Z20energy_half_spectrumPK6float2PKfS3_S3_S3_S3_S3_iiiffPd_param_3,
	.param .u64 .ptr .align 1 _Z20energy_half_spectrumPK6float2PKfS3_S3_S3_S3_S3_iiiffPd_param_4,
	.param .u64 .ptr .align 1 _Z20energy_half_spectrumPK6float2PKfS3_S3_S3_S3_S3_iiiffPd_param_5,
	.param .u64 .ptr .align 1 _Z20energy_half_spectrumPK6float2PKfS3_S3_S3_S3_S3_iiiffPd_param_6,
	.param .u32 _Z20energy_half_spectrumPK6float2PKfS3_S3_S3_S3_S3_iiiffPd_param_7,
	.param .u32 _Z20energy_half_spectrumPK6float2PKfS3_S3_S3_S3_S3_iiiffPd_param_8,
	.param .u32 _Z20energy_half_spectrumPK6float2PKfS3_S3_S3_S3_S3_iiiffPd_param_9,
	.param .f32 _Z20energy_half_spectrumPK6float2PKfS3_S3_S3_S3_S3_iiiffPd_param_10,
	.param .f32 _Z20energy_half_spectrumPK6float2PKfS3_S3_S3_S3_S3_iiiffPd_param_11,
	.param .u64 .ptr .align 1 _Z20energy_half_spectrumPK6float2PKfS3_S3_S3_S3_S3_iiiffPd_param_12
)
{
	.reg .pred 	%p<17>;
	.reg .b32 	%r<45>;
	.reg .b32 	%f<45>;
	.reg .b64 	%rd<48>;
	.reg .b64 	%fd<41>;

	ld.param.u64 	%rd9, [_Z20energy_half_spectrumPK6float2PKfS3_S3_S3_S3_S3_iiiffPd_param_0];
	ld.param.u64 	%rd10, [_Z20energy_half_spectrumPK6float2PKfS3_S3_S3_S3_S3_iiiffPd_param_1];
	ld.param.u64 	%rd11, [_Z20energy_half_spectrumPK6float2PKfS3_S3_S3_S3_S3_iiiffPd_param_2];
	ld.param.u64 	%rd12, [_Z20energy_half_spectrumPK6float2PKfS3_S3_S3_S3_S3_iiiffPd_param_3];
	ld.param.u64 	%rd13, [_Z20energy_half_spectrumPK6float2PKfS3_S3_S3_S3_S3_iiiffPd_param_4];
	ld.param.u64 	%rd14, [_Z20energy_half_spectrumPK6float2PKfS3_S3_S3_S3_S3_iiiffPd_param_5];
	ld.param.u64 	%rd15, [_Z20energy_half_spectrumPK6float2PKfS3_S3_S3_S3_S3_iiiffPd_param_6];
	ld.param.u32 	%r22, [_Z20energy_half_spectrumPK6float2PKfS3_S3_S3_S3_S3_iiiffPd_param_7];
	ld.param.u32 	%r24, [_Z20energy_half_spectrumPK6float2PKfS3_S3_S3_S3_S3_iiiffPd_param_8];
	ld.param.u32 	%r23, [_Z20energy_half_spectrumPK6float2PKfS3_S3_S3_S3_S3_iiiffPd_param_9];
	ld.param.f32 	%f7, [_Z20energy_half_spectrumPK6float2PKfS3_S3_S3_S3_S3_iiiffPd_param_10];
	ld.param.f32 	%f8, [_Z20energy_half_spectrumPK6float2PKfS3_S3_S3_S3_S3_iiiffPd_param_11];
	cvta.to.global.u64 	%rd1, %rd9;
	cvta.to.global.u64 	%rd2, %rd15;
	cvta.to.global.u64 	%rd3, %rd14;
	cvta.to.global.u64 	%rd4, %rd13;
	cvta.to.global.u64 	%rd5, %rd12;
	cvta.to.global.u64 	%rd6, %rd11;
	cvta.to.global.u64 	%rd7, %rd10;
	mov.u32 	%r1, %tid.x;
	mul.lo.s32 	%r2, %r24, %r22;
	shr.u32 	%r25, %r23, 31;
	add.s32 	%r26, %r23, %r25;
	shr.s32 	%r27, %r26, 1;
	mad.lo.s32 	%r3, %r2, %r27, %r2;
	mul.lo.s32 	%r28, %r2, %r23;
	cvt.rn.f64.s32 	%fd10, %r28;
	mul.f64 	%fd11, %fd10, %fd10;
	rcp.rn.f64 	%fd1, %fd11;
	mov.u32 	%r4, %ctaid.x;
	mov.u32 	%r44, %ntid.x;
	mad.lo.s32 	%r42, %r4, %r44, %r1;
	setp.ge.s32 	%p1, %r42, %r3;
	mov.f64 	%fd36, 0d0000000000000000;
	@%p1 bra 	$L__BB4_12;
	mov.f32 	%f9, 0f41490FDB;
	div.rn.f32 	%f1, %f9, %f7;
	mul.f32 	%f10, %f8, 0f40800000;
	mul.f32 	%f2, %f8, %f10;
	and.b32  	%r29, %r23, 1;
	setp.eq.b32 	%p2, %r29, 1;
	not.pred 	%p3, %p2;
	mov.u32 	%r30, %nctaid.x;
	mul.lo.s32 	%r7, %r30, %r44;
	@%p3 bra 	$L__BB4_7;
	mov.f64 	%fd36, 0d0000000000000000;
$L__BB4_3:
	div.s32 	%r15, %r42, %r2;
	mul.lo.s32 	%r31, %r15, %r2;
	sub.s32 	%r32, %r42, %r31;
	div.s32 	%r16, %r32, %r22;
	mul.lo.s32 	%r33, %r16, %r22;
	sub.s32 	%r17, %r32, %r33;
	mul.wide.s32 	%rd16, %r17, 4;
	add.s64 	%rd17, %rd7, %rd16;
	ld.global.f32 	%f11, [%rd17];
	mul.wide.s32 	%rd18, %r16, 4;
	add.s64 	%rd19, %rd6, %rd18;
	ld.global.f32 	%f12, [%rd19];
	mul.wide.s32 	%rd20, %r15, 4;
	add.s64 	%rd21, %rd5, %rd20;
	ld.global.f32 	%f13, [%rd21];
	mul.f32 	%f14, %f13, %f13;
	fma.rn.f32 	%f15, %f12, %f12, %f14;
	fma.rn.f32 	%f5, %f11, %f11, %f15;
	setp.eq.f32 	%p4, %f5, 0f00000000;
	@%p4 bra 	$L__BB4_6;
	mul.wide.s32 	%rd22, %r17, 4;
	add.s64 	%rd23, %rd4, %rd22;
	ld.global.f32 	%f16, [%rd23];
	mul.wide.s32 	%rd24, %r16, 4;
	add.s64 	%rd25, %rd3, %rd24;
	ld.global.f32 	%f17, [%rd25];
	mul.f32 	%f18, %f16, %f17;
	mul.wide.s32 	%rd26, %r15, 4;
	add.s64 	%rd27, %rd2, %rd26;
	ld.global.f32 	%f19, [%rd27];
	mul.f32 	%f6, %f18, %f19;
	setp.le.f32 	%p5, %f6, 0f2EDBE6FF;
	@%p5 bra 	$L__BB4_6;
	div.rn.f32 	%f20, %f5, %f2;
	mul.f32 	%f21, %f20, 0fBFB8AA3B;
	ex2.approx.f32 	%f22, %f21;
	mul.f32 	%f23, %f1, %f22;
	mul.f32 	%f24, %f5, %f6;
	div.rn.f32 	%f25, %f23, %f24;
	mul.wide.s32 	%rd28, %r42, 8;
	add.s64 	%rd29, %rd1, %rd28;
	ld.global.v2.f32 	{%f26, %f27}, [%rd29];
	cvt.f64.f32 	%fd13, %f26;
	cvt.f64.f32 	%fd14, %f27;
	mul.f64 	%fd15, %fd14, %fd14;
	fma.rn.f64 	%fd16, %fd13, %fd13, %fd15;
	setp.eq.s32 	%p6, %r15, 0;
	selp.f64 	%fd17, 0d3FE0000000000000, 0d3FF0000000000000, %p6;
	cvt.f64.f32 	%fd18, %f25;
	mul.f64 	%fd19, %fd17, %fd18;
	mul.f64 	%fd20, %fd1, %fd16;
	fma.rn.f64 	%fd36, %fd20, %fd19, %fd36;
$L__BB4_6:
	add.s32 	%r42, %r42, %r7;
	setp.lt.s32 	%p7, %r42, %r3;
	@%p7 bra 	$L__BB4_3;
	bra.uni 	$L__BB4_12;
$L__BB4_7:
	shr.s32 	%r8, %r23, 1;
	mov.f64 	%fd36, 0d0000000000000000;
$L__BB4_8:
	div.s32 	%r10, %r42, %r2;
	mul.lo.s32 	%r34, %r10, %r2;
	sub.s32 	%r35, %r42, %r34;
	div.s32 	%r11, %r35, %r22;
	mul.lo.s32 	%r36, %r11, %r22;
	sub.s32 	%r12, %r35, %r36;
	mul.wide.s32 	%rd30, %r12, 4;
	add.s64 	%rd31, %rd7, %rd30;
	ld.global.f32 	%f28, [%rd31];
	mul.wide.s32 	%rd32, %r11, 4;
	add.s64 	%rd33, %rd6, %rd32;
	ld.global.f32 	%f29, [%rd33];
	mul.wide.s32 	%rd34, %r10, 4;
	add.s64 	%rd35, %rd5, %rd34;
	ld.global.f32 	%f30, [%rd35];
	mul.f32 	%f31, %f30, %f30;
	fma.rn.f32 	%f32, %f29, %f29, %f31;
	fma.rn.f32 	%f3, %f28, %f28, %f32;
	setp.eq.f32 	%p8, %f3, 0f00000000;
	@%p8 bra 	$L__BB4_11;
	mul.wide.s32 	%rd36, %r12, 4;
	add.s64 	%rd37, %rd4, %rd36;
	ld.global.f32 	%f33, [%rd37];
	mul.wide.s32 	%rd38, %r11, 4;
	add.s64 	%rd39, %rd3, %rd38;
	ld.global.f32 	%f34, [%rd39];
	mul.f32 	%f35, %f33, %f34;
	mul.wide.s32 	%rd40, %r10, 4;
	add.s64 	%rd41, %rd2, %rd40;
	ld.global.f32 	%f36, [%rd41];
	mul.f32 	%f4, %f35, %f36;
	setp.le.f32 	%p9, %f4, 0f2EDBE6FF;
	@%p9 bra 	$L__BB4_11;
	div.rn.f32 	%f37, %f3, %f2;
	mul.f32 	%f38, %f37, 0fBFB8AA3B;
	ex2.approx.f32 	%f39, %f38;
	mul.f32 	%f40, %f1, %f39;
	mul.f32 	%f41, %f3, %f4;
	div.rn.f32 	%f42, %f40, %f41;
	mul.wide.s32 	%rd42, %r42, 8;
	add.s64 	%rd43, %rd1, %rd42;
	ld.global.v2.f32 	{%f43, %f44}, [%rd43];
	cvt.f64.f32 	%fd22, %f43;
	cvt.f64.f32 	%fd23, %f44;
	mul.f64 	%fd24, %fd23, %fd23;
	fma.rn.f64 	%fd25, %fd22, %fd22, %fd24;
	setp.eq.s32 	%p10, %r10, 0;
	setp.eq.s32 	%p11, %r10, %r8;
	selp.b32 	%r37, 1, 2, %p11;
	cvt.rn.f64.u32 	%fd26, %r37;
	mul.f64 	%fd27, %fd26, 0d3FE0000000000000;
	selp.f64 	%fd28, 0d3FE0000000000000, %fd27, %p10;
	cvt.f64.f32 	%fd29, %f42;
	mul.f64 	%fd30, %fd28, %fd29;
	mul.f64 	%fd31, %fd1, %fd25;
	fma.rn.f64 	%fd36, %fd31, %fd30, %fd36;
$L__BB4_11:
	add.s32 	%r42, %r42, %r7;
	setp.lt.s32 	%p12, %r42, %r3;
	@%p12 bra 	$L__BB4_8;
$L__BB4_12:
	shl.b32 	%r38, %r1, 3;
	mov.u32 	%r39, ssum;
	add.s32 	%r19, %r39, %r38;
	st.shared.f64 	[%r19], %fd36;
	bar.sync 	0;
	setp.lt.u32 	%p13, %r44, 2;
	@%p13 bra 	$L__BB4_16;
$L__BB4_13:
	shr.u32 	%r21, %r44, 1;
	setp.ge.u32 	%p14, %r1, %r21;
	@%p14 bra 	$L__BB4_15;
	shl.b32 	%r40, %r21, 3;
	add.s32 	%r41, %r19, %r40;
	ld.shared.f64 	%fd32, [%r41];
	ld.shared.f64 	%fd33, [%r19];
	add.f64 	%fd34, %fd32, %fd33;
	st.shared.f64 	[%r19], %fd34;
$L__BB4_15:
	bar.sync 	0;
	setp.gt.u32 	%p15, %r44, 3;
	mov.u32 	%r44, %r21;
	@%p15 bra 	$L__BB4_13;
$L__BB4_16:
	setp.ne.s32 	%p16, %r1, 0;
	@%p16 bra 	$L__BB4_18;
	ld.param.u64 	%rd47, [_Z20energy_half_spectrumPK6float2PKfS3_S3_S3_S3_S3_iiiffPd_param_12];
	ld.shared.f64 	%fd35, [ssum];
	cvta.to.global.u64 	%rd44, %rd47;
	mul.wide.u32 	%rd45, %r4, 8;
	add.s64 	%rd46, %rd44, %rd45;
	st.global.f64 	[%rd46], %fd35;
$L__BB4_18:
	ret;

}


// ===== COMPILED SASS (sm_100) =====

	.target	sm_100

	.elftype	@"ET_EXEC"


//--------------------- .note.nv.tkinfo           --------------------------
	.section	.note.nv.tkinfo,"",@"SHT_NOTE"
	.sectionflags	@"SHF_NOTE_NV_TKINFO"
	.tkinfo
        /*0018*/ 	.word	0x00000002
        /*0030*/ 	.string	""
        /*0030*/ 	.string	"ptxas"
        /*0030*/ 	.string	"Cuda compilation tools, release 13.0, V13.0.88"
        /*0030*/ 	.string	"Build cuda_13.0.r13.0/compiler.36424714_0"
        /*0030*/ 	.string	"-arch sm_100 -m 64 "



//--------------------- .note.nv.cuinfo           --------------------------
	.section	.note.nv.cuinfo,"",@"SHT_NOTE"
	.sectionflags	@"SHF_NOTE_NV_CUINFO"
        /*0018*/ 	.short	0x0002
        /*001a*/ 	.short	0x0064
        /*001c*/ 	.short	0x0082
	.zero		2


//--------------------- .nv.info                  --------------------------
	.section	.nv.info,"",@"SHT_CUDA_INFO"
	.align	4


	//----- nvinfo : EIATTR_REGCOUNT
	.align		4
        /*0000*/ 	.byte	0x04, 0x2f
        /*0002*/ 	.short	(.L_1 - .L_0)
	.align		4
.L_0:
        /*0004*/ 	.word	index@(_Z6scale3PfS_S_mf)
        /*0008*/ 	.word	0x00000010


	//----- nvinfo : EIATTR_FRAME_SIZE
	.align		4
.L_1:
        /*000c*/ 	.byte	0x04, 0x11
        /*000e*/ 	.short	(.L_3 - .L_2)
	.align		4
.L_2:
        /*0010*/ 	.word	index@(_Z6scale3PfS_S_mf)
        /*0014*/ 	.word	0x00000000


	//----- nvinfo : EIATTR_REGCOUNT
	.align		4
.L_3:
        /*0018*/ 	.byte	0x04, 0x2f
        /*001a*/ 	.short	(.L_5 - .L_4)
	.align		4
.L_4:
        /*001c*/ 	.word	index@(spread_charges)
        /*0020*/ 	.word	0x00000048


	//----- nvinfo : EIATTR_FRAME_SIZE
	.align		4
.L_5:
        /*0024*/ 	.byte	0x04, 0x11
        /*0026*/ 	.short	(.L_7 - .L_6)
	.align		4
.L_6:
        /*0028*/ 	.word	index@($__internal_4_$__cuda_sm3x_div_rn_noftz_f32_slowpath)
        /*002c*/ 	.word	0x00000000


	//----- nvinfo : EIATTR_FRAME_SIZE
	.align		4
.L_7:
        /*0030*/ 	.byte	0x04, 0x11
        /*0032*/ 	.short	(.L_9 - .L_8)
	.align		4
.L_8:
        /*0034*/ 	.word	index@(spread_charges)
        /*0038*/ 	.word	0x00000000


	//----- nvinfo : EIATTR_REGCOUNT
	.align		4
.L_9:
        /*003c*/ 	.byte	0x04, 0x2f
        /*003e*/ 	.short	(.L_11 - .L_10)
	.align		4
.L_10:
        /*0040*/ 	.word	index@(apply_ghat_and_grad)
        /*0044*/ 	.word	0x00000017


	//----- nvinfo : EIATTR_FRAME_SIZE
	.align		4
.L_11:
        /*0048*/ 	.byte	0x04, 0x11
        /*004a*/ 	.short	(.L_13 - .L_12)
	.align		4
.L_12:
        /*004c*/ 	.word	index@($__internal_3_$__cuda_sm3x_div_rn_noftz_f32_slowpath)
        /*0050*/ 	.word	0x00000000


	//----- nvinfo : EIATTR_FRAME_SIZE
	.align		4
.L_13:
        /*0054*/ 	.byte	0x04, 0x11
        /*0056*/ 	.short	(.L_15 - .L_14)
	.align		4
.L_14:
        /*0058*/ 	.word	index@(apply_ghat_and_grad)
        /*005c*/ 	.word	0x00000000


	//----- nvinfo : EIATTR_REGCOUNT
	.align		4
.L_15:
        /*0060*/ 	.byte	0x04, 0x2f
        /*0062*/ 	.short	(.L_17 - .L_16)
	.align		4
.L_16:
        /*0064*/ 	.word	index@(gather_forces_to_atoms)
        /*0068*/ 	.word	0x0000004f


	//----- nvinfo : EIATTR_FRAME_SIZE
	.align		4
.L_17:
        /*006c*/ 	.byte	0x04, 0x11
        /*006e*/ 	.short	(.L_19 - .L_18)
	.align		4
.L_18:
        /*0070*/ 	.word	index@($__internal_2_$__cuda_sm3x_div_rn_noftz_f32_slowpath)
        /*0074*/ 	.word	0x00000010


	//----- nvinfo : EIATTR_FRAME_SIZE
	.align		4
.L_19:
        /*0078*/ 	.byte	0x04, 0x11
        /*007a*/ 	.short	(.L_21 - .L_20)
	.align		4
.L_20:
        /*007c*/ 	.word	index@(gather_forces_to_atoms)
        /*0080*/ 	.word	0x00000010


	//----- nvinfo : EIATTR_REGCOUNT
	.align		4
.L_21:
        /*0084*/ 	.byte	0x04, 0x2f
        /*0086*/ 	.short	(.L_23 - .L_22)
	.align		4
.L_22:
        /*0088*/ 	.word	index@(_Z20energy_half_spectrumPK6float2PKfS3_S3_S3_S3_S3_iiiffPd)
        /*008c*/ 	.word	0x00000020


	//----- nvinfo : EIATTR_FRAME_SIZE
	.align		4
.L_23:
        /*0090*/ 	.byte	0x04, 0x11
        /*0092*/ 	.short	(.L_25 - .L_24)
	.align		4
.L_24:
        /*0094*/ 	.word	index@($__internal_1_$__cuda_sm3x_div_rn_noftz_f32_slowpath)
        /*0098*/ 	.word	0x00000000


	//----- nvinfo : EIATTR_FRAME_SIZE
	.align		4
.L_25:
        /*009c*/ 	.byte	0x04, 0x11
        /*009e*/ 	.short	(.L_27 - .L_26)
	.align		4
.L_26:
        /*00a0*/ 	.word	index@($__internal_0_$__cuda_sm20_dblrcp_rn_slowpath_v3)
        /*00a4*/ 	.word	0x00000000


	//----- nvinfo : EIATTR_FRAME_SIZE
	.align		4
.L_27:
        /*00a8*/ 	.byte	0x04, 0x11
        /*00aa*/ 	.short	(.L_29 - .L_28)
	.align		4
.L_28:
        /*00ac*/ 	.word	index@(_Z20energy_half_spectrumPK6float2PKfS3_S3_S3_S3_S3_iiiffPd)
        /*00b0*/ 	.word	0x00000000


	//----- nvinfo : EIATTR_MIN_STACK_SIZE
	.align		4
.L_29:
        /*00b4*/ 	.byte	0x04, 0x12
        /*00b6*/ 	.short	(.L_31 - .L_30)
	.align		4
.L_30:
        /*00b8*/ 	.word	index@(_Z20energy_half_spectrumPK6float2PKfS3_S3_S3_S3_S3_iiiffPd)
        /*00bc*/ 	.word	0x00000000


	//----- nvinfo : EIATTR_MIN_STACK_SIZE
	.align		4
.L_31:
        /*00c0*/ 	.byte	0x04, 0x12
        /*00c2*/ 	.short	(.L_33 - .L_32)
	.align		4
.L_32:
        /*00c4*/ 	.word	index@(gather_forces_to_atoms)
        /*00c8*/ 	.word	0x00000010


	//----- nvinfo : EIATTR_MIN_STACK_SIZE
	.align		4
.L_33:
        /*00cc*/ 	.byte	0x04, 0x12
        /*00ce*/ 	.short	(.L_35 - .L_34)
	.align		4
.L_34:
        /*00d0*/ 	.word	index@(apply_ghat_and_grad)
        /*00d4*/ 	.word	0x00000000


	//----- nvinfo : EIATTR_MIN_STACK_SIZE
	.align		4
.L_35:
        /*00d8*/ 	.byte	0x04, 0x12
        /*00da*/ 	.short	(.L_37 - .L_36)
	.align		4
.L_36:
        /*00dc*/ 	.word	index@(spread_charges)
        /*00e0*/ 	.word	0x00000000


	//----- nvinfo : EIATTR_MIN_STACK_SIZE
	.align		4
.L_37:
        /*00e4*/ 	.byte	0x04, 0x12
        /*00e6*/ 	.short	(.L_39 - .L_38)
	.align		4
.L_38:
        /*00e8*/ 	.word	index@(_Z6scale3PfS_S_mf)
        /*00ec*/ 	.word	0x00000000
.L_39:


//--------------------- .nv.compat                --------------------------
	.section	.nv.compat,"",@"SHT_CUDA_COMPAT_INFO"
	.align	4
        /*0000*/ 	.byte	0x02, 0x09, 0x00, 0x00, 0x02, 0x02, 0x01, 0x00, 0x02, 0x05, 0x05, 0x00, 0x03, 0x07, 0x01, 0x01
        /*0010*/ 	.byte	0x02, 0x03, 0x00, 0x00, 0x02, 0x06, 0x01, 0x00, 0x04, 0x0b, 0x08, 0x00, 0x01, 0x00, 0x00, 0x00
        /*0020*/ 	.byte	0x00, 0x00, 0x00, 0x00


//--------------------- .nv.info._Z20energy_half_spectrumPK6float2PKfS3_S3_S3_S3_S3_iiiffPd --------------------------
	.section	.nv.info._Z20energy_half_spectrumPK6float2PKfS3_S3_S3_S3_S3_iiiffPd,"",@"SHT_CUDA_INFO"
	.sectionflags	@""
	.align	4


	//----- nvinfo : EIATTR_CUDA_API_VERSION
	.align		4
        /*0000*/ 	.byte	0x04, 0x37
        /*0002*/ 	.short	(.L_41 - .L_40)
.L_40:
        /*0004*/ 	.word	0x00000082


	//----- nvinfo : EIATTR_KPARAM_INFO
	.align		4
.L_41:
        /*0008*/ 	.byte	0x04, 0x17
        /*000a*/ 	.short	(.L_43 - .L_42)
.L_42:
        /*000c*/ 	.word	0x00000000
        /*0010*/ 	.short	0x000c
        /*0012*/ 	.short	0x0050
        /*0014*/ 	.byte	0x00, 0xf5, 0x21, 0x00


	//----- nvinfo : EIATTR_KPARAM_INFO
	.align		4
.L_43:
        /*0018*/ 	.byte	0x04, 0x17
        /*001a*/ 	.short	(.L_45 - .L_44)
.L_44:
        /*001c*/ 	.word	0x00000000
        /*0020*/ 	.short	0x000b
        /*0022*/ 	.short	0x0048
        /*0024*/ 	.byte	0x00, 0xf0, 0x11, 0x00


	//----- nvinfo : EIATTR_KPARAM_INFO
	.align		4
.L_45:
        /*0028*/ 	.byte	0x04, 0x17
        /*002a*/ 	.short	(.L_47 - .L_46)
.L_46:
        /*002c*/ 	.word	0x00000000
        /*0030*/ 	.short	0x000a
        /*0032*/ 	.short	0x0044
        /*0034*/ 	.byte	0x00, 0xf0, 0x11, 0x00


	//----- nvinfo : EIATTR_KPARAM_INFO
	.align		4
.L_47:
        /*0038*/ 	.byte	0x04, 0x17
        /*003a*/ 	.short	(.L_49 - .L_48)
.L_48:
        /*003c*/ 	.word	0x00000000
        /*0040*/ 	.short	0x0009
        /*0042*/ 	.short	0x0040
        /*0044*/ 	.byte	0x00, 0xf0, 0x11, 0x00


	//----- nvinfo : EIATTR_KPARAM_INFO
	.align		4
.L_49:
        /*0048*/ 	.byte	0x04, 0x17
        /*004a*/ 	.short	(.L_51 - .L_50)
.L_50:
        /*004c*/ 	.word	0x00000000
        /*0050*/ 	.short	0x0008
        /*0052*/ 	.short	0x003c
        /*0054*/ 	.byte	0x00, 0xf0, 0x11, 0x00


	//----- nvinfo : EIATTR_KPARAM_INFO
	.align		4
.L_51:
        /*0058*/ 	.byte	0x04, 0x17
        /*005a*/ 	.short	(.L_53 - .L_52)
.L_52:
        /*005c*/ 	.word	0x00000000
        /*0060*/ 	.short	0x0007
        /*0062*/ 	.short	0x0038
        /*0064*/ 	.byte	0x00, 0xf0, 0x11, 0x00


	//----- nvinfo : EIATTR_KPARAM_INFO
	.align		4
.L_53:
        /*0068*/ 	.byte	0x04, 0x17
        /*006a*/ 	.short	(.L_55 - .L_54)
.L_54:
        /*006c*/ 	.word	0x00000000
        /*0070*/ 	.short	0x0006
        /*0072*/ 	.short	0x0030
        /*0074*/ 	.byte	0x00, 0xf5, 0x21, 0x00


	//----- nvinfo : EIATTR_KPARAM_INFO
	.align		4
.L_55:
        /*0078*/ 	.byte	0x04, 0x17
        /*007a*/ 	.short	(.L_57 - .L_56)
.L_56:
        /*007c*/ 	.word	0x00000000
        /*0080*/ 	.short	0x0005
        /*0082*/ 	.short	0x0028
        /*0084*/ 	.byte	0x00, 0xf5, 0x21, 0x00


	//----- nvinfo : EIATTR_KPARAM_INFO
	.align		4
.L_57:
        /*0088*/ 	.byte	0x04, 0x17
        /*008a*/ 	.short	(.L_59 - .L_58)
.L_58:
        /*008c*/ 	.word	0x00000000
        /*0090*/ 	.short	0x0004
        /*0092*/ 	.short	0x0020
        /*0094*/ 	.byte	0x00, 0xf5, 0x21, 0x00


	//----- nvinfo : EIATTR_KPARAM_INFO
	.align		4
.L_59:
        /*0098*/ 	.byte	0x04, 0x17
        /*009a*/ 	.short	(.L_61 - .L_60)
.L_60:
        /*009c*/ 	.word	0x00000000
        /*00a0*/ 	.short	0x0003
        /*00a2*/ 	.short	0x0018
        /*00a4*/ 	.byte	0x00, 0xf5, 0x21, 0x00


	//----- nvinfo : EIATTR_KPARAM_INFO
	.align		4
.L_61:
        /*00a8*/ 	.byte	0x04, 0x17
        /*00aa*/ 	.short	(.L_63 - .L_62)
.L_62:
        /*00ac*/ 	.word	0x00000000
        /*00b0*/ 	.short	0x0002
        /*00b2*/ 	.short	0x0010
        /*00b4*/ 	.byte	0x00, 0xf5, 0x21, 0x00


	//----- nvinfo : EIATTR_KPARAM_INFO
	.align		4
.L_63:
        /*00b8*/ 	.byte	0x04, 0x17
        /*00ba*/ 	.short	(.L_65 - .L_64)
.L_64:
        /*00bc*/ 	.word	0x00000000
        /*00c0*/ 	.short	0x0001
        /*00c2*/ 	.short	0x0008
        /*00c4*/ 	.byte	0x00, 0xf5, 0x21, 0x00


	//----- nvinfo : EIATTR_KPARAM_INFO
	.align		4
.L_65:
        /*00c8*/ 	.byte	0x04, 0x17
        /*00ca*/ 	.short	(.L_67 - .L_66)
.L_66:
        /*00cc*/ 	.word	0x00000000
        /*00d0*/ 	.short	0x0000
        /*00d2*/ 	.short	0x0000
        /*00d4*/ 	.byte	0x00, 0xf5, 0x21, 0x00


	//----- nvinfo : EIATTR_SPARSE_MMA_MASK
	.align		4
.L_67:
        /*00d8*/ 	.byte	0x03, 0x50
        /*00da*/ 	.short	0x0000


	//----- nvinfo : EIATTR_MAXREG_COUNT
	.align		4
        /*00dc*/ 	.byte	0x03, 0x1b
        /*00de*/ 	.short	0x00ff


	//----- nvinfo : EIATTR_NUM_BARRIERS
	.align		4
        /*00e0*/ 	.byte	0x02, 0x4c
        /*00e2*/ 	.byte	0x01
	.zero		1


	//----- nvinfo : EIATTR_MERCURY_ISA_VERSION
	.align		4
        /*00e4*/ 	.byte	0x03, 0x5f
        /*00e6*/ 	.short	0x0101


	//----- nvinfo : EIATTR_VRC_CTA_INIT_COUNT
	.align		4
        /*00e8*/ 	.byte	0x02, 0x4a
	.zero		1
	.zero		1


	//----- nvinfo : EIATTR_EXIT_INSTR_OFFSETS
	.align		4
        /*00ec*/ 	.byte	0x04, 0x1c
        /*00ee*/ 	.short	(.L_69 - .L_68)


	//   ....[0]....
.L_68:
        /*00f0*/ 	.word	0x00001670


	//   ....[1]....
        /*00f4*/ 	.word	0x000016f0


	//----- nvinfo : EIATTR_CRS_STACK_SIZE
	.align		4
.L_69:
        /*00f8*/ 	.byte	0x04, 0x1e
        /*00fa*/ 	.short	(.L_71 - .L_70)
.L_70:
        /*00fc*/ 	.word	0x00000000


	//----- nvinfo : EIATTR_CBANK_PARAM_SIZE
	.align		4
.L_71:
        /*0100*/ 	.byte	0x03, 0x19
        /*0102*/ 	.short	0x0058


	//----- nvinfo : EIATTR_PARAM_CBANK
	.align		4
        /*0104*/ 	.byte	0x04, 0x0a
        /*0106*/ 	.short	(.L_73 - .L_72)
	.align		4
.L_72:
        /*0108*/ 	.word	index@(.nv.constant0._Z20energy_half_spectrumPK6float2PKfS3_S3_S3_S3_S3_iiiffPd)
        /*010c*/ 	.short	0x0380
        /*010e*/ 	.short	0x0058


	//----- nvinfo : EIATTR_SW_WAR
	.align		4
.L_73:
        /*0110*/ 	.byte	0x04, 0x36
        /*0112*/ 	.short	(.L_75 - .L_74)
.L_74:
        /*0114*/ 	.word	0x00000008
.L_75:


//--------------------- .nv.info.gather_forces_to_atoms --------------------------
	.section	.nv.info.gather_forces_to_atoms,"",@"SHT_CUDA_INFO"
	.sectionflags	@""
	.align	4


	//----- nvinfo : EIATTR_CUDA_API_VERSION
	.align		4
        /*0000*/ 	.byte	0x04, 0x37
        /*0002*/ 	.short	(.L_77 - .L_76)
.L_76:
        /*0004*/ 	.word	0x00000082


	//----- nvinfo : EIATTR_KPARAM_INFO
	.align		4
.L_77:
        /*0008*/ 	.byte	0x04, 0x17
        /*000a*/ 	.short	(.L_79 - .L_78)
.L_78:
        /*000c*/ 	.word	0x00000000
        /*0010*/ 	.short	0x000c
        /*0012*/ 	.short	0x0048
        /*0014*/ 	.byte	0x00, 0xf0, 0x11, 0x00


	//----- nvinfo : EIATTR_KPARAM_INFO
	.align		4
.L_79:
        /*0018*/ 	.byte	0x04, 0x17
        /*001a*/ 	.short	(.L_81 - .L_80)
.L_80:
        /*001c*/ 	.word	0x00000000
        /*0020*/ 	.short	0x000b
        /*0022*/ 	.short	0x0044
        /*0024*/ 	.byte	0x00, 0xf0, 0x11, 0x00


	//----- nvinfo : EIATTR_KPARAM_INFO
	.align		4
.L_81:
        /*0028*/ 	.byte	0x04, 0x17
        /*002a*/ 	.short	(.L_83 - .L_82)
.L_82:
        /*002c*/ 	.word	0x00000000
        /*0030*/ 	.short	0x000a
        /*0032*/ 	.short	0x0040
        /*0034*/ 	.byte	0x00, 0xf0, 0x11, 0x00


	//----- nvinfo : EIATTR_KPARAM_INFO
	.align		4
.L_83:
        /*0038*/ 	.byte	0x04, 0x17
        /*003a*/ 	.short	(.L_85 - .L_84)
.L_84:
        /*003c*/ 	.word	0x00000000
        /*0040*/ 	.short	0x0009
        /*0042*/ 	.short	0x003c
        /*0044*/ 	.byte	0x00, 0xf0, 0x11, 0x00


	//----- nvinfo : EIATTR_KPARAM_INFO
	.align		4
.L_85:
        /*0048*/ 	.byte	0x04, 0x17
        /*004a*/ 	.short	(.L_87 - .L_86)
.L_86:
        /*004c*/ 	.word	0x00000000
        /*0050*/ 	.short	0x0008
        /*0052*/ 	.short	0x0038
        /*0054*/ 	.byte	0x00, 0xf0, 0x11, 0x00


	//----- nvinfo : EIATTR_KPARAM_INFO
	.align		4
.L_87:
        /*0058*/ 	.byte	0x04, 0x17
        /*005a*/ 	.short	(.L_89 - .L_88)
.L_88:
        /*005c*/ 	.word	0x00000000
        /*0060*/ 	.short	0x0007
        /*0062*/ 	.short	0x0034
        /*0064*/ 	.byte	0x00, 0xf0, 0x11, 0x00


	//----- nvinfo : EIATTR_KPARAM_INFO
	.align		4
.L_89:
        /*0068*/ 	.byte	0x04, 0x17
        /*006a*/ 	.short	(.L_91 - .L_90)
.L_90:
        /*006c*/ 	.word	0x00000000
        /*0070*/ 	.short	0x0006
        /*0072*/ 	.short	0x0030
        /*0074*/ 	.byte	0x00, 0xf0, 0x11, 0x00


	//----- nvinfo : EIATTR_KPARAM_INFO
	.align		4
.L_91:
        /*0078*/ 	.byte	0x04, 0x17
        /*007a*/ 	.short	(.L_93 - .L_92)
.L_92:
        /*007c*/ 	.word	0x00000000
        /*0080*/ 	.short	0x0005
        /*0082*/ 	.short	0x0028
        /*0084*/ 	.byte	0x00, 0xf5, 0x21, 0x00


	//----- nvinfo : EIATTR_KPARAM_INFO
	.align		4
.L_93:
        /*0088*/ 	.byte	0x04, 0x17
        /*008a*/ 	.short	(.L_95 - .L_94)
.L_94:
        /*008c*/ 	.word	0x00000000
        /*0090*/ 	.short	0x0004
        /*0092*/ 	.short	0x0020
        /*0094*/ 	.byte	0x00, 0xf5, 0x21, 0x00


	//----- nvinfo : EIATTR_KPARAM_INFO
	.align		4
.L_95:
        /*0098*/ 	.byte	0x04, 0x17
        /*009a*/ 	.short	(.L_97 - .L_96)
.L_96:
        /*009c*/ 	.word	0x00000000
        /*00a0*/ 	.short	0x0003
        /*00a2*/ 	.short	0x0018
        /*00a4*/ 	.byte	0x00, 0xf5, 0x21, 0x00


	//----- nvinfo : EIATTR_KPARAM_INFO
	.align		4
.L_97:
        /*00a8*/ 	.byte	0x04, 0x17
        /*00aa*/ 	.short	(.L_99 - .L_98)
.L_98:
        /*00ac*/ 	.word	0x00000000
        /*00b0*/ 	.short	0x0002
        /*00b2*/ 	.short	0x0010
        /*00b4*/ 	.byte	0x00, 0xf5, 0x21, 0x00


	//----- nvinfo : EIATTR_KPARAM_INFO
	.align		4
.L_99:
        /*00b8*/ 	.byte	0x04, 0x17
        /*00ba*/ 	.short	(.L_101 - .L_100)
.L_100:
        /*00bc*/ 	.word	0x00000000
        /*00c0*/ 	.short	0x0001
        /*00c2*/ 	.short	0x0008
        /*00c4*/ 	.byte	0x00, 0xf5, 0x21, 0x00


	//----- nvinfo : EIATTR_KPARAM_INFO
	.align		4
.L_101:
        /*00c8*/ 	.byte	0x04, 0x17
        /*00ca*/ 	.short	(.L_103 - .L_102)
.L_102:
        /*00cc*/ 	.word	0x00000000
        /*00d0*/ 	.short	0x0000
        /*00d2*/ 	.short	0x0000
        /*00d4*/ 	.byte	0x00, 0xf5, 0x21, 0x00


	//----- nvinfo : EIATTR_SPARSE_MMA_MASK
	.align		4
.L_103:
        /*00d8*/ 	.byte	0x03, 0x50
        /*00da*/ 	.short	0x0000


	//----- nvinfo : EIATTR_MAXREG_COUNT
	.align		4
        /*00dc*/ 	.byte	0x03, 0x1b
        /*00de*/ 	.short	0x00ff


	//----- nvinfo : EIATTR_MERCURY_ISA_VERSION
	.align		4
        /*00e0*/ 	.byte	0x03, 0x5f
        /*00e2*/ 	.short	0x0101


	//----- nvinfo : EIATTR_VRC_CTA_INIT_COUNT
	.align		4
        /*00e4*/ 	.byte	0x02, 0x4a
	.zero		1
	.zero		1


	//----- nvinfo : EIATTR_EXIT_INSTR_OFFSETS
	.align		4
        /*00e8*/ 	.byte	0x04, 0x1c
        /*00ea*/ 	.short	(.L_105 - .L_104)


	//   ....[0]....
.L_104:
        /*00ec*/ 	.word	0x00000090


	//   ....[1]....
        /*00f0*/ 	.word	0x000035f0


	//----- nvinfo : EIATTR_CRS_STACK_SIZE
	.align		4
.L_105:
        /*00f4*/ 	.byte	0x04, 0x1e
        /*00f6*/ 	.short	(.L_107 - .L_106)
.L_106:
        /*00f8*/ 	.word	0x00000000


	//----- nvinfo : EIATTR_CBANK_PARAM_SIZE
	.align		4
.L_107:
        /*00fc*/ 	.byte	0x03, 0x19
        /*00fe*/ 	.short	0x004c


	//----- nvinfo : EIATTR_PARAM_CBANK
	.align		4
        /*0100*/ 	.byte	0x04, 0x0a
        /*0102*/ 	.short	(.L_109 - .L_108)
	.align		4
.L_108:
        /*0104*/ 	.word	index@(.nv.constant0.gather_forces_to_atoms)
        /*0108*/ 	.short	0x0380
        /*010a*/ 	.short	0x004c


	//----- nvinfo : EIATTR_SW_WAR
	.align		4
.L_109:
        /*010c*/ 	.byte	0x04, 0x36
        /*010e*/ 	.short	(.L_111 - .L_110)
.L_110:
        /*0110*/ 	.word	0x00000008
.L_111:


//--------------------- .nv.info.apply_ghat_and_grad --------------------------
	.section	.nv.info.apply_ghat_and_grad,"",@"SHT_CUDA_INFO"
	.sectionflags	@""
	.align	4


	//----- nvinfo : EIATTR_CUDA_API_VERSION
	.align		4
        /*0000*/ 	.byte	0x04, 0x37
        /*0002*/ 	.short	(.L_113 - .L_112)
.L_112:
        /*0004*/ 	.word	0x00000082


	//----- nvinfo : EIATTR_KPARAM_INFO
	.align		4
.L_113:
        /*0008*/ 	.byte	0x04, 0x17
        /*000a*/ 	.short	(.L_115 - .L_114)
.L_114:
        /*000c*/ 	.word	0x00000000
        /*0010*/ 	.short	0x000e
        /*0012*/ 	.short	0x0060
        /*0014*/ 	.byte	0x00, 0xf0, 0x11, 0x00


	//----- nvinfo : EIATTR_KPARAM_INFO
	.align		4
.L_115:
        /*0018*/ 	.byte	0x04, 0x17
        /*001a*/ 	.short	(.L_117 - .L_116)
.L_116:
        /*001c*/ 	.word	0x00000000
        /*0020*/ 	.short	0x000d
        /*0022*/ 	.short	0x005c
        /*0024*/ 	.byte	0x00, 0xf0, 0x11, 0x00


	//----- nvinfo : EIATTR_KPARAM_INFO
	.align		4
.L_117:
        /*0028*/ 	.byte	0x04, 0x17
        /*002a*/ 	.short	(.L_119 - .L_118)
.L_118:
        /*002c*/ 	.word	0x00000000
        /*0030*/ 	.short	0x000c
        /*0032*/ 	.short	0x0058
        /*0034*/ 	.byte	0x00, 0xf0, 0x11, 0x00


	//----- nvinfo : EIATTR_KPARAM_INFO
	.align		4
.L_119:
        /*0038*/ 	.byte	0x04, 0x17
        /*003a*/ 	.short	(.L_121 - .L_120)
.L_120:
        /*003c*/ 	.word	0x00000000
        /*0040*/ 	.short	0x000b
        /*0042*/ 	.short	0x0054
        /*0044*/ 	.byte	0x00, 0xf0, 0x11, 0x00


	//----- nvinfo : EIATTR_KPARAM_INFO
	.align		4
.L_121:
        /*0048*/ 	.byte	0x04, 0x17
        /*004a*/ 	.short	(.L_123 - .L_122)
.L_122:
        /*004c*/ 	.word	0x00000000
        /*0050*/ 	.short	0x000a
        /*0052*/ 	.short	0x0050
        /*0054*/ 	.byte	0x00, 0xf0, 0x11, 0x00


	//----- nvinfo : EIATTR_KPARAM_INFO
	.align		4
.L_123:
        /*0058*/ 	.byte	0x04, 0x17
        /*005a*/ 	.short	(.L_125 - .L_124)
.L_124:
        /*005c*/ 	.word	0x00000000
        /*0060*/ 	.short	0x0009
        /*0062*/ 	.short	0x0048
        /*0064*/ 	.byte	0x00, 0xf5, 0x21, 0x00


	//----- nvinfo : EIATTR_KPARAM_INFO
	.align		4
.L_125:
        /*0068*/ 	.byte	0x04, 0x17
        /*006a*/ 	.short	(.L_127 - .L_126)
.L_126:
        /*006c*/ 	.word	0x00000000
        /*0070*/ 	.short	0x0008
        /*0072*/ 	.short	0x0040
        /*0074*/ 	.byte	0x00, 0xf5, 0x21, 0x00


	//----- nvinfo : EIATTR_KPARAM_INFO
	.align		4
.L_127:
        /*0078*/ 	.byte	0x04, 0x17
        /*007a*/ 	.short	(.L_129 - .L_128)
.L_128:
        /*007c*/ 	.word	0x00000000
        /*0080*/ 	.short	0x0007
        /*0082*/ 	.short	0x0038
        /*0084*/ 	.byte	0x00, 0xf5, 0x21, 0x00


	//----- nvinfo : EIATTR_KPARAM_INFO
	.align		4
.L_129:
        /*0088*/ 	.byte	0x04, 0x17
        /*008a*/ 	.short	(.L_131 - .L_130)
.L_130:
        /*008c*/ 	.word	0x00000000
        /*0090*/ 	.short	0x0006
        /*0092*/ 	.short	0x0030
        /*0094*/ 	.byte	0x00, 0xf5, 0x21, 0x00


	//----- nvinfo : EIATTR_KPARAM_INFO
	.align		4
.L_131:
        /*0098*/ 	.byte	0x04, 0x17
        /*009a*/ 	.short	(.L_133 - .L_132)
.L_132:
        /*009c*/ 	.word	0x00000000
        /*00a0*/ 	.short	0x0005
        /*00a2*/ 	.short	0x0028
        /*00a4*/ 	.byte	0x00, 0xf5, 0x21, 0x00


	//----- nvinfo : EIATTR_KPARAM_INFO
	.align		4
.L_133:
        /*00a8*/ 	.byte	0x04, 0x17
        /*00aa*/ 	.short	(.L_135 - .L_134)
.L_134:
        /*00ac*/ 	.word	0x00000000
        /*00b0*/ 	.short	0x0004
        /*00b2*/ 	.short	0x0020
        /*00b4*/ 	.byte	0x00, 0xf5, 0x21, 0x00


	//----- nvinfo : EIATTR_KPARAM_INFO
	.align		4
.L_135:
        /*00b8*/ 	.byte	0x04, 0x17
        /*00ba*/ 	.short	(.L_137 - .L_136)
.L_136:
        /*00bc*/ 	.word	0x00000000
        /*00c0*/ 	.short	0x0003
        /*00c2*/ 	.short	0x0018
        /*00c4*/ 	.byte	0x00, 0xf5, 0x21, 0x00


	//----- nvinfo : EIATTR_KPARAM_INFO
	.align		4
.L_137:
        /*00c8*/ 	.byte	0x04, 0x17
        /*00ca*/ 	.short	(.L_139 - .L_138)
.L_138:
        /*00cc*/ 	.word	0x00000000
        /*00d0*/ 	.short	0x0002
        /*00d2*/ 	.short	0x0010
        /*00d4*/ 	.byte	0x00, 0xf5, 0x21, 0x00


	//----- nvinfo : EIATTR_KPARAM_INFO
	.align		4
.L_139:
        /*00d8*/ 	.byte	0x04, 0x17
        /*00da*/ 	.short	(.L_141 - .L_140)
.L_140:
        /*00dc*/ 	.word	0x00000000
        /*00e0*/ 	.short	0x0001
        /*00e2*/ 	.short	0x0008
        /*00e4*/ 	.byte	0x00, 0xf5, 0x21, 0x00


	//----- nvinfo : EIATTR_KPARAM_INFO
	.align		4
.L_141:
        /*00e8*/ 	.byte	0x04, 0x17
        /*00ea*/ 	.short	(.L_143 - .L_142)
.L_142:
        /*00ec*/ 	.word	0x00000000
        /*00f0*/ 	.short	0x0000
        /*00f2*/ 	.short	0x0000
        /*00f4*/ 	.byte	0x00, 0xf5, 0x21, 0x00


	//----- nvinfo : EIATTR_SPARSE_MMA_MASK
	.align		4
.L_143:
        /*00f8*/ 	.byte	0x03, 0x50
        /*00fa*/ 	.short	0x0000


	//----- nvinfo : EIATTR_MAXREG_COUNT
	.align		4
        /*00fc*/ 	.byte	0x03, 0x1b
        /*00fe*/ 	.short	0x00ff


	//----- nvinfo : EIATTR_MERCURY_ISA_VERSION
	.align		4
        /*0100*/ 	.byte	0x03, 0x5f
        /*0102*/ 	.short	0x0101


	//----- nvinfo : EIATTR_VRC_CTA_INIT_COUNT
	.align		4
        /*0104*/ 	.byte	0x02, 0x4a
	.zero		1
	.zero		1


	//----- nvinfo : EIATTR_EXIT_INSTR_OFFSETS
	.align		4
        /*0108*/ 	.byte	0x04, 0x1c
        /*010a*/ 	.short	(.L_145 - .L_144)


	//   ....[0]....
.L_144:
        /*010c*/ 	.word	0x000000c0


	//   ....[1]....
        /*0110*/ 	.word	0x00000590


	//   ....[2]....
        /*0114*/ 	.word	0x00000710


	//   ....[3]....
        /*0118*/ 	.word	0x00000db0


	//   ....[4]....
        /*011c*/ 	.word	0x00000dd0


	//----- nvinfo : EIATTR_CRS_STACK_SIZE
	.align		4
.L_145:
        /*0120*/ 	.byte	0x04, 0x1e
        /*0122*/ 	.short	(.L_147 - .L_146)
.L_146:
        /*0124*/ 	.word	0x00000000


	//----- nvinfo : EIATTR_CBANK_PARAM_SIZE
	.align		4
.L_147:
        /*0128*/ 	.byte	0x03, 0x19
        /*012a*/ 	.short	0x0064


	//----- nvinfo : EIATTR_PARAM_CBANK
	.align		4
        /*012c*/ 	.byte	0x04, 0x0a
        /*012e*/ 	.short	(.L_149 - .L_148)
	.align		4
.L_148:
        /*0130*/ 	.word	index@(.nv.constant0.apply_ghat_and_grad)
        /*0134*/ 	.short	0x0380
        /*0136*/ 	.short	0x0064


	//----- nvinfo : EIATTR_SW_WAR
	.align		4
.L_149:
        /*0138*/ 	.byte	0x04, 0x36
        /*013a*/ 	.short	(.L_151 - .L_150)
.L_150:
        /*013c*/ 	.word	0x00000008
.L_151:


//--------------------- .nv.info.spread_charges   --------------------------
	.section	.nv.info.spread_charges,"",@"SHT_CUDA_INFO"
	.sectionflags	@""
	.align	4


	//----- nvinfo : EIATTR_CUDA_API_VERSION
	.align		4
        /*0000*/ 	.byte	0x04, 0x37
        /*0002*/ 	.short	(.L_153 - .L_152)
.L_152:
        /*0004*/ 	.word	0x00000082


	//----- nvinfo : EIATTR_KPARAM_INFO
	.align		4
.L_153:
        /*0008*/ 	.byte	0x04, 0x17
        /*000a*/ 	.short	(.L_155 - .L_154)
.L_154:
        /*000c*/ 	.word	0x00000000
        /*0010*/ 	.short	0x0009
        /*0012*/ 	.short	0x0030
        /*0014*/ 	.byte	0x00, 0xf0, 0x11, 0x00


	//----- nvinfo : EIATTR_KPARAM_INFO
	.align		4
.L_155:
        /*0018*/ 	.byte	0x04, 0x17
        /*001a*/ 	.short	(.L_157 - .L_156)
.L_156:
        /*001c*/ 	.word	0x00000000
        /*0020*/ 	.short	0x0008
        /*0022*/ 	.short	0x002c
        /*0024*/ 	.byte	0x00, 0xf0, 0x11, 0x00


	//----- nvinfo : EIATTR_KPARAM_INFO
	.align		4
.L_157:
        /*0028*/ 	.byte	0x04, 0x17
        /*002a*/ 	.short	(.L_159 - .L_158)
.L_158:
        /*002c*/ 	.word	0x00000000
        /*0030*/ 	.short	0x0007
        /*0032*/ 	.short	0x0028
        /*0034*/ 	.byte	0x00, 0xf0, 0x11, 0x00


	//----- nvinfo : EIATTR_KPARAM_INFO
	.align		4
.L_159:
        /*0038*/ 	.byte	0x04, 0x17
        /*003a*/ 	.short	(.L_161 - .L_160)
.L_160:
        /*003c*/ 	.word	0x00000000
        /*0040*/ 	.short	0x0006
        /*0042*/ 	.short	0x0024
        /*0044*/ 	.byte	0x00, 0xf0, 0x11, 0x00


	//----- nvinfo : EIATTR_KPARAM_INFO
	.align		4
.L_161:
        /*0048*/ 	.byte	0x04, 0x17
        /*004a*/ 	.short	(.L_163 - .L_162)
.L_162:
        /*004c*/ 	.word	0x00000000
        /*0050*/ 	.short	0x0005
        /*0052*/ 	.short	0x0020
        /*0054*/ 	.byte	0x00, 0xf0, 0x11, 0x00


	//----- nvinfo : EIATTR_KPARAM_INFO
	.align		4
.L_163:
        /*0058*/ 	.byte	0x04, 0x17
        /*005a*/ 	.short	(.L_165 - .L_164)
.L_164:
        /*005c*/ 	.word	0x00000000
        /*0060*/ 	.short	0x0004
        /*0062*/ 	.short	0x001c
        /*0064*/ 	.byte	0x00, 0xf0, 0x11, 0x00


	//----- nvinfo : EIATTR_KPARAM_INFO
	.align		4
.L_165:
        /*0068*/ 	.byte	0x04, 0x17
        /*006a*/ 	.short	(.L_167 - .L_166)
.L_166:
        /*006c*/ 	.word	0x00000000
        /*0070*/ 	.short	0x0003
        /*0072*/ 	.short	0x0018
        /*0074*/ 	.byte	0x00, 0xf0, 0x11, 0x00


	//----- nvinfo : EIATTR_KPARAM_INFO
	.align		4
.L_167:
        /*0078*/ 	.byte	0x04, 0x17
        /*007a*/ 	.short	(.L_169 - .L_168)
.L_168:
        /*007c*/ 	.word	0x00000000
        /*0080*/ 	.short	0x0002
        /*0082*/ 	.short	0x0010
        /*0084*/ 	.byte	0x00, 0xf5, 0x21, 0x00


	//----- nvinfo : EIATTR_KPARAM_INFO
	.align		4
.L_169:
        /*0088*/ 	.byte	0x04, 0x17
        /*008a*/ 	.short	(.L_171 - .L_170)
.L_170:
        /*008c*/ 	.word	0x00000000
        /*0090*/ 	.short	0x0001
        /*0092*/ 	.short	0x0008
        /*0094*/ 	.byte	0x00, 0xf5, 0x21, 0x00


	//----- nvinfo : EIATTR_KPARAM_INFO
	.align		4
.L_171:
        /*0098*/ 	.byte	0x04, 0x17
        /*009a*/ 	.short	(.L_173 - .L_172)
.L_172:
        /*009c*/ 	.word	0x00000000
        /*00a0*/ 	.short	0x0000
        /*00a2*/ 	.short	0x0000
        /*00a4*/ 	.byte	0x00, 0xf5, 0x21, 0x00


	//----- nvinfo : EIATTR_SPARSE_MMA_MASK
	.align		4
.L_173:
        /*00a8*/ 	.byte	0x03, 0x50
        /*00aa*/ 	.short	0x0000


	//----- nvinfo : EIATTR_MAXREG_COUNT
	.align		4
        /*00ac*/ 	.byte	0x03, 0x1b
        /*00ae*/ 	.short	0x00ff


	//----- nvinfo : EIATTR_MERCURY_ISA_VERSION
	.align		4
        /*00b0*/ 	.byte	0x03, 0x5f
        /*00b2*/ 	.short	0x0101


	//----- nvinfo : EIATTR_VRC_CTA_INIT_COUNT
	.align		4
        /*00b4*/ 	.byte	0x02, 0x4a
	.zero		1
	.zero		1


	//----- nvinfo : EIATTR_EXIT_INSTR_OFFSETS
	.align		4
        /*00b8*/ 	.byte	0x04, 0x1c
        /*00ba*/ 	.short	(.L_175 - .L_174)


	//   ....[0]....
.L_174:
        /*00bc*/ 	.word	0x00000070


	//   ....[1]....
        /*00c0*/ 	.word	0x00004120


	//----- nvinfo : EIATTR_CRS_STACK_SIZE
	.align		4
.L_175:
        /*00c4*/ 	.byte	0x04, 0x1e
        /*00c6*/ 	.short	(.L_177 - .L_176)
.L_176:
        /*00c8*/ 	.word	0x00000000


	//----- nvinfo : EIATTR_CBANK_PARAM_SIZE
	.align		4
.L_177:
        /*00cc*/ 	.byte	0x03, 0x19
        /*00ce*/ 	.short	0x0034


	//----- nvinfo : EIATTR_PARAM_CBANK
	.align		4
        /*00d0*/ 	.byte	0x04, 0x0a
        /*00d2*/ 	.short	(.L_179 - .L_178)
	.align		4
.L_178:
        /*00d4*/ 	.word	index@(.nv.constant0.spread_charges)
        /*00d8*/ 	.short	0x0380
        /*00da*/ 	.short	0x0034


	//----- nvinfo : EIATTR_SW_WAR
	.align		4
.L_179:
        /*00dc*/ 	.byte	0x04, 0x36
        /*00de*/ 	.short	(.L_181 - .L_180)
.L_180:
        /*00e0*/ 	.word	0x00000008
.L_181:


//--------------------- .nv.info._Z6scale3PfS_S_mf --------------------------
	.section	.nv.info._Z6scale3PfS_S_mf,"",@"SHT_CUDA_INFO"
	.sectionflags	@""
	.align	4


	//----- nvinfo : EIATTR_CUDA_API_VERSION
	.align		4
        /*0000*/ 	.byte	0x04, 0x37
        /*0002*/ 	.short	(.L_183 - .L_182)
.L_182:
        /*0004*/ 	.word	0x00000082


	//----- nvinfo : EIATTR_KPARAM_INFO
	.align		4
.L_183:
        /*0008*/ 	.byte	0x04, 0x17
        /*000a*/ 	.short	(.L_185 - .L_184)
.L_184:
        /*000c*/ 	.word	0x00000000
        /*0010*/ 	.short	0x0004
        /*0012*/ 	.short	0x0020
        /*0014*/ 	.byte	0x00, 0xf0, 0x11, 0x00


	//----- nvinfo : EIATTR_KPARAM_INFO
	.align		4
.L_185:
        /*0018*/ 	.byte	0x04, 0x17
        /*001a*/ 	.short	(.L_187 - .L_186)
.L_186:
        /*001c*/ 	.word	0x00000000
        /*0020*/ 	.short	0x0003
        /*0022*/ 	.short	0x0018
        /*0024*/ 	.byte	0x00, 0xf0, 0x21, 0x00


	//----- nvinfo : EIATTR_KPARAM_INFO
	.align		4
.L_187:
        /*0028*/ 	.byte	0x04, 0x17
        /*002a*/ 	.short	(.L_189 - .L_188)
.L_188:
        /*002c*/ 	.word	0x00000000
        /*0030*/ 	.short	0x0002
        /*0032*/ 	.short	0x0010
        /*0034*/ 	.byte	0x00, 0xf5, 0x21, 0x00


	//----- nvinfo : EIATTR_KPARAM_INFO
	.align		4
.L_189:
        /*0038*/ 	.byte	0x04, 0x17
        /*003a*/ 	.short	(.L_191 - .L_190)
.L_190:
        /*003c*/ 	.word	0x00000000
        /*0040*/ 	.short	0x0001
        /*0042*/ 	.short	0x0008
        /*0044*/ 	.byte	0x00, 0xf5, 0x21, 0x00


	//----- nvinfo : EIATTR_KPARAM_INFO
	.align		4
.L_191:
        /*0048*/ 	.byte	0x04, 0x17
        /*004a*/ 	.short	(.L_193 - .L_192)
.L_192:
        /*004c*/ 	.word	0x00000000
        /*0050*/ 	.short	0x0000
        /*0052*/ 	.short	0x0000
        /*0054*/ 	.byte	0x00, 0xf5, 0x21, 0x00


	//----- nvinfo : EIATTR_SPARSE_MMA_MASK
	.align		4
.L_193:
        /*0058*/ 	.byte	0x03, 0x50
        /*005a*/ 	.short	0x0000


	//----- nvinfo : EIATTR_MAXREG_COUNT
	.align		4
        /*005c*/ 	.byte	0x03, 0x1b
        /*005e*/ 	.short	0x00ff


	//----- nvinfo : EIATTR_MERCURY_ISA_VERSION
	.align		4
        /*0060*/ 	.byte	0x03, 0x5f
        /*0062*/ 	.short	0x0101


	//----- nvinfo : EIATTR_VRC_CTA_INIT_COUNT
	.align		4
        /*0064*/ 	.byte	0x02, 0x4a
	.zero		1
	.zero		1


	//----- nvinfo : EIATTR_EXIT_INSTR_OFFSETS
	.align		4
        /*0068*/ 	.byte	0x04, 0x1c
        /*006a*/ 	.short	(.L_195 - .L_194)


	//   ....[0]....
.L_194:
        /*006c*/ 	.word	0x00000090


	//   ....[1]....
        /*0070*/ 	.word	0x000001f0


	//----- nvinfo : EIATTR_CBANK_PARAM_SIZE
	.align		4
.L_195:
        /*0074*/ 	.byte	0x03, 0x19
        /*0076*/ 	.short	0x0024


	//----- nvinfo : EIATTR_PARAM_CBANK
	.align		4
        /*0078*/ 	.byte	0x04, 0x0a
        /*007a*/ 	.short	(.L_197 - .L_196)
	.align		4
.L_196:
        /*007c*/ 	.word	index@(.nv.constant0._Z6scale3PfS_S_mf)
        /*0080*/ 	.short	0x0380
        /*0082*/ 	.short	0x0024


	//----- nvinfo : EIATTR_SW_WAR
	.align		4
.L_197:
        /*0084*/ 	.byte	0x04, 0x36
        /*0086*/ 	.short	(.L_199 - .L_198)
.L_198:
        /*0088*/ 	.word	0x00000008
.L_199:


//--------------------- .nv.callgraph             --------------------------
	.section	.nv.callgraph,"",@"SHT_CUDA_CALLGRAPH"
	.align	4
	.sectionentsize	8
	.align		4
        /*0000*/ 	.word	0x00000000
	.align		4
        /*0004*/ 	.word	0xffffffff
	.align		4
        /*0008*/ 	.word	0x00000000
	.align		4
        /*000c*/ 	.word	0xfffffffe
	.align		4
        /*0010*/ 	.word	0x00000000
	.align		4
        /*0014*/ 	.word	0xfffffffd
	.align		4
        /*0018*/ 	.word	0x00000000
	.align		4
        /*001c*/ 	.word	0xfffffffc


//--------------------- .text._Z20energy_half_spectrumPK6float2PKfS3_S3_S3_S3_S3_iiiffPd --------------------------
	.section	.text._Z20energy_half_spectrumPK6float2PKfS3_S3_S3_S3_S3_iiiffPd,"ax",@progbits
	.align	128
        .global         _Z20energy_half_spectrumPK6float2PKfS3_S3_S3_S3_S3_iiiffPd
        .type           _Z20energy_half_spectrumPK6float2PKfS3_S3_S3_S3_S3_iiiffPd,@function
        .size           _Z20energy_half_spectrumPK6float2PKfS3_S3_S3_S3_S3_iiiffPd,(.L_x_148 - _Z20energy_half_spectrumPK6float2PKfS3_S3_S3_S3_S3_iiiffPd)
        .other          _Z20energy_half_spectrumPK6float2PKfS3_S3_S3_S3_S3_iiiffPd,@"STO_CUDA_ENTRY STV_DEFAULT"
_Z20energy_half_spectrumPK6float2PKfS3_S3_S3_S3_S3_iiiffPd:
.text._Z20energy_half_spectrumPK6float2PKfS3_S3_S3_S3_S3_iiiffPd:
[----:B------:R-:W-:Y:S08]  /*0000*/  LDC R1, c[0x0][0x37c] ;  /* 0x0000df00ff017b82 */ /* 0x000ff00000000800 */
[----:B------:R-:W0:Y:S01]  /*0010*/  LDC.64 R12, c[0x0][0x3b8] ;  /* 0x0000ee00ff0c7b82 */ /* 0x000e220000000a00 */
[----:B------:R-:W1:Y:S07]  /*0020*/  S2R R9, SR_TID.X ;  /* 0x0000000000097919 */ /* 0x000e6e0000002100 */
[----:B------:R-:W2:Y:S01]  /*0030*/  LDC R11, c[0x0][0x3c0] ;  /* 0x0000f000ff0b7b82 */ /* 0x000ea20000000800 */
[----:B0-----:R-:W-:-:S04]  /*0040*/  IMAD R12, R13, R12, RZ ;  /* 0x0000000c0d0c7224 */ /* 0x001fc800078e02ff */
[-C--:B--2---:R-:W-:Y:S01]  /*0050*/  IMAD R8, R12, R11.reuse, RZ ;  /* 0x0000000b0c087224 */ /* 0x084fe200078e02ff */
[----:B------:R-:W-:-:S03]  /*0060*/  LEA.HI R0, R11, R11, RZ, 0x1 ;  /* 0x0000000b0b007211 */ /* 0x000fc600078f08ff */
[----:B------:R-:W0:Y:S02]  /*0070*/  I2F.F64 R2, R8 ;  /* 0x0000000800027312 */ /* 0x000e240000201c00 */
[----:B0-----:R-:W-:-:S06]  /*0080*/  DMUL R2, R2, R2 ;  /* 0x0000000202027228 */ /* 0x001fcc0000000000 */
[----:B------:R-:W0:Y:S04]  /*0090*/  MUFU.RCP64H R5, R3 ;  /* 0x0000000300057308 */ /* 0x000e280000001800 */
[----:B------:R-:W-:-:S05]  /*00a0*/  VIADD R4, R3, 0x300402 ;  /* 0x0030040203047836 */ /* 0x000fca0000000000 */
[----:B------:R-:W-:Y:S01]  /*00b0*/  FSETP.GEU.AND P0, PT, |R4|, 5.8789094863358348022e-39, PT ;  /* 0x004004020400780b */ /* 0x000fe20003f0e200 */
[----:B0-----:R-:W-:-:S08]  /*00c0*/  DFMA R6, -R2, R4, 1 ;  /* 0x3ff000000206742b */ /* 0x001fd00000000104 */
[----:B------:R-:W-:-:S08]  /*00d0*/  DFMA R6, R6, R6, R6 ;  /* 0x000000060606722b */ /* 0x000fd00000000006 */
[----:B------:R-:W-:Y:S01]  /*00e0*/  DFMA R6, R4, R6, R4 ;  /* 0x000000060406722b */ /* 0x000fe20000000004 */
[----:B------:R-:W-:-:S05]  /*00f0*/  SHF.R.S32.HI R5, RZ, 0x1, R0 ;  /* 0x00000001ff057819 */ /* 0x000fca0000011400 */
[----:B------:R-:W-:Y:S02]  /*0100*/  IMAD R10, R12, R5, R12 ;  /* 0x000000050c0a7224 */ /* 0x000fe400078e020c */
[----:B------:R-:W-:-:S08]  /*0110*/  DFMA R16, -R2, R6, 1 ;  /* 0x3ff000000210742b */ /* 0x000fd00000000106 */
[----:B------:R-:W-:Y:S01]  /*0120*/  DFMA R16, R6, R16, R6 ;  /* 0x000000100610722b */ /* 0x000fe20000000006 */
[----:B-1----:R-:W-:Y:S10]  /*0130*/  @P0 BRA `(.L_x_0) ;  /* 0x0000000000100947 */ /* 0x002ff40003800000 */
[----:B------:R-:W-:-:S05]  /*0140*/  LOP3.LUT R0, R3, 0x7fffffff, RZ, 0xc0, !PT ;  /* 0x7fffffff03007812 */ /* 0x000fca00078ec0ff */
[----:B------:R-:W-:Y:S01]  /*0150*/  VIADD R6, R0, 0xfff00000 ;  /* 0xfff0000000067836 */ /* 0x000fe20000000000 */
[----:B------:R-:W-:-:S07]  /*0160*/  MOV R0, 0x180 ;  /* 0x0000018000007802 */ /* 0x000fce0000000f00 */
[----:B------:R-:W-:Y:S05]  /*0170*/  CALL.REL.NOINC `($__internal_0_$__cuda_sm20_dblrcp_rn_slowpath_v3) ;  /* 0x0000001400607944 */ /* 0x000fea0003c00000 */
.L_x_0:
[----:B------:R-:W0:Y:S01]  /*0180*/  S2R R8, SR_CTAID.X ;  /* 0x0000000000087919 */ /* 0x000e220000002500 */
[----:B------:R-:W1:Y:S01]  /*0190*/  LDCU UR4, c[0x0][0x360] ;  /* 0x00006c00ff0477ac */ /* 0x000e620008000800 */
[----:B------:R-:W-:Y:S01]  /*01a0*/  BSSY.RECONVERGENT B0, `(.L_x_1) ;  /* 0x0000138000007945 */ /* 0x000fe20003800200 */
[----:B------:R-:W-:Y:S01]  /*01b0*/  CS2R R14, SRZ ;  /* 0x00000000000e7805 */ /* 0x000fe2000001ff00 */
[----:B------:R-:W2:Y:S01]  /*01c0*/  LDCU.64 UR6, c[0x0][0x358] ;  /* 0x00006b00ff0677ac */ /* 0x000ea20008000a00 */
[----:B-1----:R-:W-:Y:S01]  /*01d0*/  MOV R6, UR4 ;  /* 0x0000000400067c02 */ /* 0x002fe20008000f00 */
[----:B0-----:R-:W-:-:S05]  /*01e0*/  IMAD R7, R8, UR4, R9 ;  /* 0x0000000408077c24 */ /* 0x001fca000f8e0209 */
[----:B------:R-:W-:-:S13]  /*01f0*/  ISETP.GE.AND P0, PT, R7, R10, PT ;  /* 0x0000000a0700720c */ /* 0x000fda0003f06270 */
[----:B--2---:R-:W-:Y:S05]  /*0200*/  @P0 BRA `(.L_x_2) ;  /* 0x0000001000c40947 */ /* 0x004fea0003800000 */
[----:B------:R-:W0:Y:S01]  /*0210*/  LDC R2, c[0x0][0x3c4] ;  /* 0x0000f100ff027b82 */ /* 0x000e220000000800 */
[----:B------:R-:W-:Y:S02]  /*0220*/  UMOV UR4, 0x41490fdb ;  /* 0x41490fdb00047882 */ /* 0x000fe40000000000 */
[----:B------:R-:W-:Y:S01]  /*0230*/  IMAD.U32 R11, RZ, RZ, UR4 ;  /* 0x00000004ff0b7e24 */ /* 0x000fe2000f8e00ff */
[----:B0-----:R-:W0:Y:S08]  /*0240*/  MUFU.RCP R5, R2 ;  /* 0x0000000200057308 */ /* 0x001e300000001000 */
[----:B------:R-:W1:Y:S01]  /*0250*/  FCHK P0, R11, R2 ;  /* 0x000000020b007302 */ /* 0x000e620000000000 */
[----:B0-----:R-:W-:-:S04]  /*0260*/  FFMA R0, R5, -R2, 1 ;  /* 0x3f80000005007423 */ /* 0x001fc80000000802 */
[----:B------:R-:W-:-:S04]  /*0270*/  FFMA R5, R5, R0, R5 ;  /* 0x0000000005057223 */ /* 0x000fc80000000005 */
[----:B------:R-:W-:-:S04]  /*0280*/  FFMA R0, R5, 12.566370964050292969, RZ ;  /* 0x41490fdb05007823 */ /* 0x000fc800000000ff */
[----:B------:R-:W-:-:S04]  /*0290*/  FFMA R3, R0, -R2, 12.566370964050292969 ;  /* 0x41490fdb00037423 */ /* 0x000fc80000000802 */
[----:B------:R-:W-:Y:S01]  /*02a0*/  FFMA R5, R5, R3, R0 ;  /* 0x0000000305057223 */ /* 0x000fe20000000000 */
[----:B-1----:R-:W-:Y:S06]  /*02b0*/  @!P0 BRA `(.L_x_3) ;  /* 0x0000000000188947 */ /* 0x002fec0003800000 */
[----:B------:R-:W0:Y:S01]  /*02c0*/  LDCU UR4, c[0x0][0x3c4] ;  /* 0x00007880ff0477ac */ /* 0x000e220008000800 */
[----:B------:R-:W-:Y:S01]  /*02d0*/  IMAD.MOV.U32 R20, RZ, RZ, 0x41490fdb ;  /* 0x41490fdbff147424 */ /* 0x000fe200078e00ff */
[----:B------:R-:W-:Y:S02]  /*02e0*/  MOV R18, 0x310 ;  /* 0x0000031000127802 */ /* 0x000fe40000000f00 */
[----:B0-----:R-:W-:-:S07]  /*02f0*/  MOV R0, UR4 ;  /* 0x0000000400007c02 */ /* 0x001fce0008000f00 */
[----:B------:R-:W-:Y:S05]  /*0300*/  CALL.REL.NOINC `($__internal_1_$__cuda_sm3x_div_rn_noftz_f32_slowpath) ;  /* 0x00000014009c7944 */ /* 0x000fea0003c00000 */
[----:B------:R-:W-:-:S07]  /*0310*/  IMAD.MOV.U32 R5, RZ, RZ, R0 ;  /* 0x000000ffff057224 */ /* 0x000fce00078e0000 */
.L_x_3:
[----:B------:R-:W0:Y:S01]  /*0320*/  LDC R11, c[0x0][0x3c0] ;  /* 0x0000f000ff0b7b82 */ /* 0x000e220000000800 */
[----:B------:R-:W1:Y:S07]  /*0330*/  LDCU UR4, c[0x0][0x370] ;  /* 0x00006e00ff0477ac */ /* 0x000e6e0008000800 */
[----:B------:R-:W2:Y:S01]  /*0340*/  LDC R0, c[0x0][0x3c8] ;  /* 0x0000f200ff007b82 */ /* 0x000ea20000000800 */
[----:B-1----:R-:W-:Y:S01]  /*0350*/  IMAD R4, R6, UR4, RZ ;  /* 0x0000000406047c24 */ /* 0x002fe2000f8e02ff */
[----:B0-----:R-:W-:-:S04]  /*0360*/  LOP3.LUT R2, R11, 0x1, RZ, 0xc0, !PT ;  /* 0x000000010b027812 */ /* 0x001fc800078ec0ff */
[----:B------:R-:W-:Y:S01]  /*0370*/  ISETP.NE.U32.AND P0, PT, R2, 0x1, PT ;  /* 0x000000010200780c */ /* 0x000fe20003f05070 */
[----:B--2---:R-:W-:-:S04]  /*0380*/  FMUL R3, R0, 4 ;  /* 0x4080000000037820 */ /* 0x004fc80000400000 */
[----:B------:R-:W-:-:S08]  /*0390*/  FMUL R3, R3, R0 ;  /* 0x0000000003037220 */ /* 0x000fd00000400000 */
[----:B------:R-:W-:Y:S05]  /*03a0*/  @P0 BRA `(.L_x_4) ;  /* 0x0000000800200947 */ /* 0x000fea0003800000 */
[----:B------:R-:W0:Y:S01]  /*03b0*/  LDC R25, c[0x0][0x3b8] ;  /* 0x0000ee00ff197b82 */ /* 0x000e220000000800 */
[----:B------:R-:W-:-:S07]  /*03c0*/  CS2R R14, SRZ ;  /* 0x00000000000e7805 */ /* 0x000fce000001ff00 */
[----:B------:R-:W1:Y:S02]  /*03d0*/  LDC.64 R26, c[0x0][0x388] ;  /* 0x0000e200ff1a7b82 */ /* 0x000e640000000a00 */
.L_x_11:
[-C--:B------:R-:W-:Y:S02]  /*03e0*/  IABS R0, R12.reuse ;  /* 0x0000000c00007213 */ /* 0x080fe40000000000 */
[----:B------:R-:W-:Y:S02]  /*03f0*/  IABS R13, R12 ;  /* 0x0000000c000d7213 */ /* 0x000fe40000000000 */
[----:B------:R-:W2:Y:S01]  /*0400*/  I2F.RP R2, R0 ;  /* 0x0000000000027306 */ /* 0x000ea20000209400 */
[----:B------:R-:W-:-:S07]  /*0410*/  IABS R22, R7 ;  /* 0x0000000700167213 */ /* 0x000fce0000000000 */
[----:B--2---:R-:W2:Y:S02]  /*0420*/  MUFU.RCP R2, R2 ;  /* 0x0000000200027308 */ /* 0x004ea40000001000 */
[----:B--2---:R-:W-:Y:S01]  /*0430*/  VIADD R18, R2, 0xffffffe ;  /* 0x0ffffffe02127836 */ /* 0x004fe20000000000 */
[----:B0-----:R-:W-:-:S05]  /*0440*/  IABS R2, R25 ;  /* 0x0000001900027213 */ /* 0x001fca0000000000 */
[----:B------:R0:W2:Y:S08]  /*0450*/  F2I.FTZ.U32.TRUNC.NTZ R19, R18 ;  /* 0x0000001200137305 */ /* 0x0000b0000021f000 */
[----:B------:R-:W3:Y:S01]  /*0460*/  I2F.RP R20, R2 ;  /* 0x0000000200147306 */ /* 0x000ee20000209400 */
[----:B0-----:R-:W-:Y:S01]  /*0470*/  IMAD.MOV.U32 R18, RZ, RZ, RZ ;  /* 0x000000ffff127224 */ /* 0x001fe200078e00ff */
[----:B--2---:R-:W-:-:S05]  /*0480*/  IADD3 R11, PT, PT, RZ, -R19, RZ ;  /* 0x80000013ff0b7210 */ /* 0x004fca0007ffe0ff */
[----:B------:R-:W-:Y:S01]  /*0490*/  IMAD R11, R11, R0, RZ ;  /* 0x000000000b0b7224 */ /* 0x000fe200078e02ff */
[----:B---3--:R-:W0:Y:S03]  /*04a0*/  MUFU.RCP R20, R20 ;  /* 0x0000001400147308 */ /* 0x008e260000001000 */
[----:B------:R-:W-:-:S04]  /*04b0*/  IMAD.HI.U32 R19, R19, R11, R18 ;  /* 0x0000000b13137227 */ /* 0x000fc800078e0012 */
[----:B------:R-:W-:Y:S02]  /*04c0*/  IMAD.MOV R11, RZ, RZ, -R13 ;  /* 0x000000ffff0b7224 */ /* 0x000fe400078e0a0d */
[----:B------:R-:W-:-:S04]  /*04d0*/  IMAD.HI.U32 R13, R19, R22, RZ ;  /* 0x00000016130d7227 */ /* 0x000fc800078e00ff */
[----:B------:R-:W-:-:S05]  /*04e0*/  IMAD R11, R13, R11, R22 ;  /* 0x0000000b0d0b7224 */ /* 0x000fca00078e0216 */
[----:B------:R-:W-:Y:S01]  /*04f0*/  ISETP.GT.U32.AND P2, PT, R0, R11, PT ;  /* 0x0000000b0000720c */ /* 0x000fe20003f44070 */
[----:B0-----:R-:W-:-:S04]  /*0500*/  VIADD R18, R20, 0xffffffe ;  /* 0x0ffffffe14127836 */ /* 0x001fc80000000000 */
[----:B------:R0:W2:Y:S08]  /*0510*/  F2I.FTZ.U32.TRUNC.NTZ R19, R18 ;  /* 0x0000001200137305 */ /* 0x0000b0000021f000 */
[-C--:B------:R-:W-:Y:S01]  /*0520*/  @!P2 IADD3 R11, PT, PT, R11, -R0.reuse, RZ ;  /* 0x800000000b0ba210 */ /* 0x080fe20007ffe0ff */
[----:B------:R-:W-:Y:S01]  /*0530*/  @!P2 VIADD R13, R13, 0x1 ;  /* 0x000000010d0da836 */ /* 0x000fe20000000000 */
[----:B------:R-:W-:Y:S01]  /*0540*/  ISETP.NE.AND P2, PT, R12, RZ, PT ;  /* 0x000000ff0c00720c */ /* 0x000fe20003f45270 */
[----:B0-----:R-:W-:Y:S01]  /*0550*/  IMAD.MOV.U32 R18, RZ, RZ, RZ ;  /* 0x000000ffff127224 */ /* 0x001fe200078e00ff */
[----:B------:R-:W-:-:S02]  /*0560*/  ISETP.GE.U32.AND P0, PT, R11, R0, PT ;  /* 0x000000000b00720c */ /* 0x000fc40003f06070 */
[----:B------:R-:W-:Y:S01]  /*0570*/  LOP3.LUT R0, R7, R12, RZ, 0x3c, !PT ;  /* 0x0000000c07007212 */ /* 0x000fe200078e3cff */
[----:B--2---:R-:W-:-:S03]  /*0580*/  IMAD.MOV R11, RZ, RZ, -R19 ;  /* 0x000000ffff0b7224 */ /* 0x004fc600078e0a13 */
[----:B------:R-:W-:Y:S01]  /*0590*/  ISETP.GE.AND P1, PT, R0, RZ, PT ;  /* 0x000000ff0000720c */ /* 0x000fe20003f26270 */
[----:B------:R-:W-:-:S04]  /*05a0*/  IMAD R11, R11, R2, RZ ;  /* 0x000000020b0b7224 */ /* 0x000fc800078e02ff */
[----:B------:R-:W-:Y:S02]  /*05b0*/  IMAD.HI.U32 R18, R19, R11, R18 ;  /* 0x0000000b13127227 */ /* 0x000fe400078e0012 */
[----:B------:R-:W-:-:S06]  /*05c0*/  @P0 IADD3 R13, PT, PT, R13, 0x1, RZ ;  /* 0x000000010d0d0810 */ /* 0x000fcc0007ffe0ff */
[----:B------:R-:W-:Y:S01]  /*05d0*/  @!P1 IMAD.MOV R13, RZ, RZ, -R13 ;  /* 0x000000ffff0d9224 */ /* 0x000fe200078e0a0d */
[----:B------:R-:W-:-:S04]  /*05e0*/  @!P2 LOP3.LUT R13, RZ, R12, RZ, 0x33, !PT ;  /* 0x0000000cff0da212 */ /* 0x000fc800078e33ff */
[----:B------:R-:W-:-:S05]  /*05f0*/  IADD3 R0, PT, PT, -R13, RZ, RZ ;  /* 0x000000ff0d007210 */ /* 0x000fca0007ffe1ff */
[----:B------:R-:W-:-:S05]  /*0600*/  IMAD R0, R12, R0, R7 ;  /* 0x000000000c007224 */ /* 0x000fca00078e0207 */
[----:B------:R-:W-:-:S05]  /*0610*/  IABS R20, R0 ;  /* 0x0000000000147213 */ /* 0x000fca0000000000 */
[----:B------:R-:W-:Y:S02]  /*0620*/  IMAD.MOV.U32 R19, RZ, RZ, R20 ;  /* 0x000000ffff137224 */ /* 0x000fe400078e0014 */
[----:B------:R-:W0:Y:S02]  /*0630*/  LDC.64 R20, c[0x0][0x390] ;  /* 0x0000e400ff147b82 */ /* 0x000e240000000a00 */
[----:B------:R-:W-:-:S05]  /*0640*/  IMAD.HI.U32 R11, R18, R19, RZ ;  /* 0x00000013120b7227 */ /* 0x000fca00078e00ff */
[----:B------:R-:W-:-:S05]  /*0650*/  IADD3 R18, PT, PT, -R11, RZ, RZ ;  /* 0x000000ff0b127210 */ /* 0x000fca0007ffe1ff */
[----:B------:R-:W-:-:S05]  /*0660*/  IMAD R19, R2, R18, R19 ;  /* 0x0000001202137224 */ /* 0x000fca00078e0213 */
[----:B------:R-:W-:-:S13]  /*0670*/  ISETP.GT.U32.AND P2, PT, R2, R19, PT ;  /* 0x000000130200720c */ /* 0x000fda0003f44070 */
[----:B------:R-:W-:Y:S02]  /*0680*/  @!P2 IMAD.IADD R19, R19, 0x1, -R2 ;  /* 0x000000011313a824 */ /* 0x000fe400078e0a02 */
[----:B------:R-:W-:Y:S01]  /*0690*/  @!P2 VIADD R11, R11, 0x1 ;  /* 0x000000010b0ba836 */ /* 0x000fe20000000000 */
[----:B------:R-:W-:Y:S02]  /*06a0*/  ISETP.NE.AND P2, PT, R25, RZ, PT ;  /* 0x000000ff1900720c */ /* 0x000fe40003f45270 */
[----:B------:R-:W-:Y:S02]  /*06b0*/  ISETP.GE.U32.AND P0, PT, R19, R2, PT ;  /* 0x000000021300720c */ /* 0x000fe40003f06070 */
[----:B------:R-:W2:Y:S01]  /*06c0*/  LDC.64 R18, c[0x0][0x398] ;  /* 0x0000e600ff127b82 */ /* 0x000ea20000000a00 */
[----:B------:R-:W-:-:S04]  /*06d0*/  LOP3.LUT R2, R0, R25, RZ, 0x3c, !PT ;  /* 0x0000001900027212 */ /* 0x000fc800078e3cff */
[----:B------:R-:W-:-:S06]  /*06e0*/  ISETP.GE.AND P1, PT, R2, RZ, PT ;  /* 0x000000ff0200720c */ /* 0x000fcc0003f26270 */
[----:B------:R-:W-:-:S07]  /*06f0*/  @P0 IADD3 R11, PT, PT, R11, 0x1, RZ ;  /* 0x000000010b0b0810 */ /* 0x000fce0007ffe0ff */
[----:B------:R-:W-:Y:S01]  /*0700*/  @!P1 IMAD.MOV R11, RZ, RZ, -R11 ;  /* 0x000000ffff0b9224 */ /* 0x000fe200078e0a0b */
[----:B------:R-:W-:-:S05]  /*0710*/  @!P2 LOP3.LUT R11, RZ, R25, RZ, 0x33, !PT ;  /* 0x00000019ff0ba212 */ /* 0x000fca00078e33ff */
[----:B------:R-:W-:Y:S02]  /*0720*/  IMAD.MOV R29, RZ, RZ, -R11 ;  /* 0x000000ffff1d7224 */ /* 0x000fe400078e0a0b */
[----:B--2---:R-:W-:-:S04]  /*0730*/  IMAD.WIDE R18, R13, 0x4, R18 ;  /* 0x000000040d127825 */ /* 0x004fc800078e0212 */
[----:B0-----:R-:W-:Y:S02]  /*0740*/  IMAD.WIDE R20, R11, 0x4, R20 ;  /* 0x000000040b147825 */ /* 0x001fe400078e0214 */
[----:B------:R-:W2:Y:S02]  /*0750*/  LDG.E R18, desc[UR6][R18.64] ;  /* 0x0000000612127981 */ /* 0x000ea4000c1e1900 */
[----:B------:R-:W-:Y:S02]  /*0760*/  IMAD R29, R25, R29, R0 ;  /* 0x0000001d191d7224 */ /* 0x000fe400078e0200 */
[----:B------:R-:W3:Y:S02]  /*0770*/  LDG.E R20, desc[UR6][R20.64] ;  /* 0x0000000614147981 */ /* 0x000ee4000c1e1900 */
[----:B-1----:R-:W-:-:S06]  /*0780*/  IMAD.WIDE R22, R29, 0x4, R26 ;  /* 0x000000041d167825 */ /* 0x002fcc00078e021a */
[----:B------:R-:W4:Y:S01]  /*0790*/  LDG.E R22, desc[UR6][R22.64] ;  /* 0x0000000616167981 */ /* 0x000f22000c1e1900 */
[----:B------:R-:W-:Y:S01]  /*07a0*/  BSSY.RECONVERGENT B1, `(.L_x_5) ;  /* 0x0000044000017945 */ /* 0x000fe20003800200 */
[----:B--2---:R-:W-:-:S04]  /*07b0*/  FMUL R0, R18, R18 ;  /* 0x0000001212007220 */ /* 0x004fc80000400000 */
[----:B---3--:R-:W-:-:S04]  /*07c0*/  FFMA R0, R20, R20, R0 ;  /* 0x0000001414007223 */ /* 0x008fc80000000000 */
[----:B----4-:R-:W-:-:S05]  /*07d0*/  FFMA R2, R22, R22, R0 ;  /* 0x0000001616027223 */ /* 0x010fca0000000000 */
[----:B------:R-:W-:-:S13]  /*07e0*/  FSETP.NEU.AND P0, PT, R2, RZ, PT ;  /* 0x000000ff0200720b */ /* 0x000fda0003f0d000 */
[----:B------:R-:W-:Y:S05]  /*07f0*/  @!P0 BRA `(.L_x_6) ;  /* 0x0000000000f88947 */ /* 0x000fea0003800000 */
[----:B------:R-:W0:Y:S08]  /*0800*/  LDC.64 R22, c[0x0][0x3a0] ;  /* 0x0000e800ff167b82 */ /* 0x000e300000000a00 */
[----:B------:R-:W1:Y:S08]  /*0810*/  LDC.64 R20, c[0x0][0x3a8] ;  /* 0x0000ea00ff147b82 */ /* 0x000e700000000a00 */
[----:B------:R-:W2:Y:S01]  /*0820*/  LDC.64 R18, c[0x0][0x3b0] ;  /* 0x0000ec00ff127b82 */ /* 0x000ea20000000a00 */
[----:B0-----:R-:W-:-:S06]  /*0830*/  IMAD.WIDE R22, R29, 0x4, R22 ;  /* 0x000000041d167825 */ /* 0x001fcc00078e0216 */
[----:B------:R-:W3:Y:S01]  /*0840*/  LDG.E R22, desc[UR6][R22.64] ;  /* 0x0000000616167981 */ /* 0x000ee2000c1e1900 */
[----:B-1----:R-:W-:-:S06]  /*0850*/  IMAD.WIDE R20, R11, 0x4, R20 ;  /* 0x000000040b147825 */ /* 0x002fcc00078e0214 */
[----:B------:R-:W3:Y:S01]  /*0860*/  LDG.E R21, desc[UR6][R20.64] ;  /* 0x0000000614157981 */ /* 0x000ee2000c1e1900 */
[----:B--2---:R-:W-:-:S06]  /*0870*/  IMAD.WIDE R18, R13, 0x4, R18 ;  /* 0x000000040d127825 */ /* 0x004fcc00078e0212 */
[----:B------:R-:W2:Y:S01]  /*0880*/  LDG.E R18, desc[UR6][R18.64] ;  /* 0x0000000612127981 */ /* 0x000ea2000c1e1900 */
[----:B---3--:R-:W-:-:S04]  /*0890*/  FMUL R11, R22, R21 ;  /* 0x00000015160b7220 */ /* 0x008fc80000400000 */
[----:B--2---:R-:W-:-:S05]  /*08a0*/  FMUL R11, R11, R18 ;  /* 0x000000120b0b7220 */ /* 0x004fca0000400000 */
[----:B------:R-:W-:-:S13]  /*08b0*/  FSETP.GTU.AND P0, PT, R11, 1.00000001335143196e-10, PT ;  /* 0x2edbe6ff0b00780b */ /* 0x000fda0003f0c000 */
[----:B------:R-:W-:Y:S05]  /*08c0*/  @!P0 BRA `(.L_x_6) ;  /* 0x0000000000c48947 */ /* 0x000fea0003800000 */
[----:B------:R-:W0:Y:S01]  /*08d0*/  MUFU.RCP R0, R3 ;  /* 0x0000000300007308 */ /* 0x000e220000001000 */
[----:B------:R-:W-:Y:S07]  /*08e0*/  BSSY.RECONVERGENT B2, `(.L_x_7) ;  /* 0x000000c000027945 */ /* 0x000fee0003800200 */
[----:B------:R-:W1:Y:S01]  /*08f0*/  FCHK P0, R2, R3 ;  /* 0x0000000302007302 */ /* 0x000e620000000000 */
[----:B0-----:R-:W-:-:S04]  /*0900*/  FFMA R19, -R3, R0, 1 ;  /* 0x3f80000003137423 */ /* 0x001fc80000000100 */
[----:B------:R-:W-:-:S04]  /*0910*/  FFMA R19, R0, R19, R0 ;  /* 0x0000001300137223 */ /* 0x000fc80000000000 */
[----:B------:R-:W-:-:S04]  /*0920*/  FFMA R0, R2, R19, RZ ;  /* 0x0000001302007223 */ /* 0x000fc800000000ff */
[----:B------:R-:W-:-:S04]  /*0930*/  FFMA R18, -R3, R0, R2 ;  /* 0x0000000003127223 */ /* 0x000fc80000000102 */
[----:B------:R-:W-:Y:S01]  /*0940*/  FFMA R0, R19, R18, R0 ;  /* 0x0000001213007223 */ /* 0x000fe20000000000 */
[----:B-1----:R-:W-:Y:S06]  /*0950*/  @!P0 BRA `(.L_x_8) ;  /* 0x0000000000108947 */ /* 0x002fec0003800000 */
[----:B------:R-:W-:Y:S01]  /*0960*/  MOV R20, R2 ;  /* 0x0000000200147202 */ /* 0x000fe20000000f00 */
[----:B------:R-:W-:Y:S01]  /*0970*/  IMAD.MOV.U32 R0, RZ, RZ, R3 ;  /* 0x000000ffff007224 */ /* 0x000fe200078e0003 */
[----:B------:R-:W-:-:S07]  /*0980*/  MOV R18, 0x9a0 ;  /* 0x000009a000127802 */ /* 0x000fce0000000f00 */
[----:B------:R-:W-:Y:S05]  /*0990*/  CALL.REL.NOINC `($__internal_1_$__cuda_sm3x_div_rn_noftz_f32_slowpath) ;  /* 0x0000000c00f87944 */ /* 0x000fea0003c00000 */
.L_x_8:
[----:B------:R-:W-:Y:S05]  /*09a0*/  BSYNC.RECONVERGENT B2 ;  /* 0x0000000000027941 */ /* 0x000fea0003800200 */
.L_x_7:
[----:B------:R-:W-:Y:S01]  /*09b0*/  FMUL R18, R0, -1.4426950216293334961 ;  /* 0xbfb8aa3b00127820 */ /* 0x000fe20000400000 */
[----:B------:R-:W-:Y:S01]  /*09c0*/  FMUL R19, R2, R11 ;  /* 0x0000000b02137220 */ /* 0x000fe20000400000 */
[----:B------:R-:W-:Y:S03]  /*09d0*/  BSSY.RECONVERGENT B2, `(.L_x_9) ;  /* 0x0000011000027945 */ /* 0x000fe60003800200 */
[----:B------:R-:W-:Y:S01]  /*09e0*/  FSETP.GEU.AND P0, PT, R18, -126, PT ;  /* 0xc2fc00001200780b */ /* 0x000fe20003f0e000 */
[----:B------:R-:W0:-:S12]  /*09f0*/  MUFU.RCP R0, R19 ;  /* 0x0000001300007308 */ /* 0x000e180000001000 */
[----:B------:R-:W-:-:S04]  /*0a00*/  @!P0 FMUL R18, R18, 0.5 ;  /* 0x3f00000012128820 */ /* 0x000fc80000400000 */
[----:B------:R-:W1:Y:S01]  /*0a10*/  MUFU.EX2 R20, R18 ;  /* 0x0000001200147308 */ /* 0x000e620000000800 */
[----:B0-----:R-:W-:-:S04]  /*0a20*/  FFMA R11, -R19, R0, 1 ;  /* 0x3f800000130b7423 */ /* 0x001fc80000000100 */
[----:B------:R-:W-:Y:S01]  /*0a30*/  FFMA R11, R0, R11, R0 ;  /* 0x0000000b000b7223 */ /* 0x000fe20000000000 */
[----:B-1----:R-:W-:-:S04]  /*0a40*/  @!P0 FMUL R20, R20, R20 ;  /* 0x0000001414148220 */ /* 0x002fc80000400000 */
[----:B------:R-:W-:-:S04]  /*0a50*/  FMUL R20, R20, R5 ;  /* 0x0000000514147220 */ /* 0x000fc80000400000 */
[----:B------:R-:W0:Y:S01]  /*0a60*/  FCHK P0, R20, R19 ;  /* 0x0000001314007302 */ /* 0x000e220000000000 */
[----:B------:R-:W-:-:S04]  /*0a70*/  FFMA R0, R20, R11, RZ ;  /* 0x0000000b14007223 */ /* 0x000fc800000000ff */
[----:B------:R-:W-:-:S04]  /*0a80*/  FFMA R2, -R19, R0, R20 ;  /* 0x0000000013027223 */ /* 0x000fc80000000114 */
[----:B------:R-:W-:Y:S01]  /*0a90*/  FFMA R0, R11, R2, R0 ;  /* 0x000000020b007223 */ /* 0x000fe20000000000 */
[----:B0-----:R-:W-:Y:S06]  /*0aa0*/  @!P0 BRA `(.L_x_10) ;  /* 0x00000000000c8947 */ /* 0x001fec0003800000 */
[----:B------:R-:W-:Y:S01]  /*0ab0*/  IMAD.MOV.U32 R0, RZ, RZ, R19 ;  /* 0x000000ffff007224 */ /* 0x000fe200078e0013 */
[----:B------:R-:W-:-:S07]  /*0ac0*/  MOV R18, 0xae0 ;  /* 0x00000ae000127802 */ /* 0x000fce0000000f00 */
[----:B------:R-:W-:Y:S05]  /*0ad0*/  CALL.REL.NOINC `($__internal_1_$__cuda_sm3x_div_rn_noftz_f32_slowpath) ;  /* 0x0000000c00a87944 */ /* 0x000fea0003c00000 */
.L_x_10:
[----:B------:R-:W-:Y:S05]  /*0ae0*/  BSYNC.RECONVERGENT B2 ;  /* 0x0000000000027941 */ /* 0x000fea0003800200 */
.L_x_9:
[----:B------:R-:W0:Y:S02]  /*0af0*/  LDC.64 R18, c[0x0][0x380] ;  /* 0x0000e000ff127b82 */ /* 0x000e240000000a00 */
[----:B0-----:R-:W-:-:S06]  /*0b00*/  IMAD.WIDE R18, R7, 0x8, R18 ;  /* 0x0000000807127825 */ /* 0x001fcc00078e0212 */
[----:B------:R-:W2:Y:S01]  /*0b10*/  LDG.E.64 R18, desc[UR6][R18.64] ;  /* 0x0000000612127981 */ /* 0x000ea2000c1e1b00 */
[----:B------:R-:W-:Y:S01]  /*0b20*/  F2F.F64.F32 R22, R0 ;  /* 0x0000000000167310 */ /* 0x000fe20000201800 */
[----:B------:R-:W-:Y:S02]  /*0b30*/  ISETP.NE.AND P0, PT, R13, RZ, PT ;  /* 0x000000ff0d00720c */ /* 0x000fe40003f05270 */
[----:B------:R-:W-:-:S05]  /*0b40*/  MOV R2, 0x3fe00000 ;  /* 0x3fe0000000027802 */ /* 0x000fca0000000f00 */
[----:B--2---:R-:W0:Y:S08]  /*0b50*/  F2F.F64.F32 R20, R19 ;  /* 0x0000001300147310 */ /* 0x004e300000201800 */
[----:B------:R-:W1:Y:S01]  /*0b60*/  F2F.F64.F32 R28, R18 ;  /* 0x00000012001c7310 */ /* 0x000e620000201800 */
[----:B0-----:R-:W-:-:S08]  /*0b70*/  DMUL R20, R20, R20 ;  /* 0x0000001414147228 */ /* 0x001fd00000000000 */
[----:B-1----:R-:W-:Y:S01]  /*0b80*/  DFMA R28, R28, R28, R20 ;  /* 0x0000001c1c1c722b */ /* 0x002fe20000000014 */
[----:B------:R-:W-:Y:S01]  /*0b90*/  FSEL R21, R2, 1.875, !P0 ;  /* 0x3ff0000002157808 */ /* 0x000fe20004000000 */
[----:B------:R-:W-:-:S06]  /*0ba0*/  IMAD.MOV.U32 R20, RZ, RZ, RZ ;  /* 0x000000ffff147224 */ /* 0x000fcc00078e00ff */
[----:B------:R-:W-:Y:S02]  /*0bb0*/  DMUL R28, R28, R16 ;  /* 0x000000101c1c7228 */ /* 0x000fe40000000000 */
[----:B------:R-:W-:-:S08]  /*0bc0*/  DMUL R22, R22, R20 ;  /* 0x0000001416167228 */ /* 0x000fd00000000000 */
[----:B------:R-:W-:-:S11]  /*0bd0*/  DFMA R14, R22, R28, R14 ;  /* 0x0000001c160e722b */ /* 0x000fd6000000000e */
.L_x_6:
[----:B------:R-:W-:Y:S05]  /*0be0*/  BSYNC.RECONVERGENT B1 ;  /* 0x0000000000017941 */ /* 0x000fea0003800200 */
.L_x_5:
[----:B------:R-:W-:-:S05]  /*0bf0*/  IMAD.IADD R7, R4, 0x1, R7 ;  /* 0x0000000104077824 */ /* 0x000fca00078e0207 */
[----:B------:R-:W-:-:S13]  /*0c00*/  ISETP.GE.AND P0, PT, R7, R10, PT ;  /* 0x0000000a0700720c */ /* 0x000fda0003f06270 */
[----:B------:R-:W-:Y:S05]  /*0c10*/  @!P0 BRA `(.L_x_11) ;  /* 0xfffffff400f08947 */ /* 0x000fea000383ffff */
[----:B------:R-:W-:Y:S05]  /*0c20*/  BRA `(.L_x_2) ;  /* 0x00000008003c7947 */ /* 0x000fea0003800000 */
.L_x_4:
[----:B------:R-:W0:Y:S01]  /*0c30*/  LDC R13, c[0x0][0x3b8] ;  /* 0x0000ee00ff0d7b82 */ /* 0x000e220000000800 */
[----:B------:R-:W-:Y:S02]  /*0c40*/  SHF.R.S32.HI R11, RZ, 0x1, R11 ;  /* 0x00000001ff0b7819 */ /* 0x000fe4000001140b */
[----:B------:R-:W-:-:S07]  /*0c50*/  CS2R R14, SRZ ;  /* 0x00000000000e7805 */ /* 0x000fce000001ff00 */
.L_x_18:
[-C--:B------:R-:W-:Y:S02]  /*0c60*/  IABS R0, R12.reuse ;  /* 0x0000000c00007213 */ /* 0x080fe40000000000 */
[----:B------:R-:W-:Y:S02]  /*0c70*/  IABS R20, R7 ;  /* 0x0000000700147213 */ /* 0x000fe40000000000 */
[----:B------:R-:W1:Y:S01]  /*0c80*/  I2F.RP R2, R0 ;  /* 0x0000000000027306 */ /* 0x000e620000209400 */
[----:B------:R-:W-:-:S07]  /*0c90*/  IABS R23, R12 ;  /* 0x0000000c00177213 */ /* 0x000fce0000000000 */
[----:B-1----:R-:W1:Y:S02]  /*0ca0*/  MUFU.RCP R2, R2 ;  /* 0x0000000200027308 */ /* 0x002e640000001000 */
[----:B-1----:R-:W-:-:S06]  /*0cb0*/  IADD3 R18, PT, PT, R2, 0xffffffe, RZ ;  /* 0x0ffffffe02127810 */ /* 0x002fcc0007ffe0ff */
[----:B------:R1:W2:Y:S02]  /*0cc0*/  F2I.FTZ.U32.TRUNC.NTZ R19, R18 ;  /* 0x0000001200137305 */ /* 0x0002a4000021f000 */
[----:B-1----:R-:W-:Y:S02]  /*0cd0*/  IMAD.MOV.U32 R18, RZ, RZ, RZ ;  /* 0x000000ffff127224 */ /* 0x002fe400078e00ff */
[----:B--2---:R-:W-:-:S04]  /*0ce0*/  IMAD.MOV R21, RZ, RZ, -R19 ;  /* 0x000000ffff157224 */ /* 0x004fc800078e0a13 */
[----:B------:R-:W-:-:S04]  /*0cf0*/  IMAD R21, R21, R0, RZ ;  /* 0x0000000015157224 */ /* 0x000fc800078e02ff */
[----:B------:R-:W-:Y:S01]  /*0d00*/  IMAD.HI.U32 R22, R19, R21, R18 ;  /* 0x0000001513167227 */ /* 0x000fe200078e0012 */
[----:B0-----:R-:W-:Y:S02]  /*0d10*/  IABS R21, R13 ;  /* 0x0000000d00157213 */ /* 0x001fe40000000000 */
[----:B------:R-:W-:Y:S01]  /*0d20*/  MOV R19, R20 ;  /* 0x0000001400137202 */ /* 0x000fe20000000f00 */
[----:B------:R-:W-:Y:S02]  /*0d30*/  IMAD.MOV R18, RZ, RZ, -R23 ;  /* 0x000000ffff127224 */ /* 0x000fe400078e0a17 */
[----:B------:R-:W-:Y:S02]  /*0d40*/  IMAD.MOV.U32 R20, RZ, RZ, R21 ;  /* 0x000000ffff147224 */ /* 0x000fe400078e0015 */
[----:B------:R-:W-:Y:S02]  /*0d50*/  IMAD.HI.U32 R2, R22, R19, RZ ;  /* 0x0000001316027227 */ /* 0x000fe400078e00ff */
[----:B------:R-:W0:Y:S02]  /*0d60*/  I2F.RP R21, R20 ;  /* 0x0000001400157306 */ /* 0x000e240000209400 */
[----:B------:R-:W-:-:S05]  /*0d70*/  IMAD R19, R2, R18, R19 ;  /* 0x0000001202137224 */ /* 0x000fca00078e0213 */
[----:B------:R-:W-:Y:S01]  /*0d80*/  ISETP.GT.U32.AND P2, PT, R0, R19, PT ;  /* 0x000000130000720c */ /* 0x000fe20003f44070 */
[----:B0-----:R-:W0:-:S12]  /*0d90*/  MUFU.RCP R21, R21 ;  /* 0x0000001500157308 */ /* 0x001e180000001000 */
[-C--:B------:R-:W-:Y:S01]  /*0da0*/  @!P2 IADD3 R19, PT, PT, R19, -R0.reuse, RZ ;  /* 0x800000001313a210 */ /* 0x080fe20007ffe0ff */
[----:B------:R-:W-:Y:S01]  /*0db0*/  @!P2 VIADD R2, R2, 0x1 ;  /* 0x000000010202a836 */ /* 0x000fe20000000000 */
[----:B------:R-:W-:Y:S02]  /*0dc0*/  ISETP.NE.AND P2, PT, R12, RZ, PT ;  /* 0x000000ff0c00720c */ /* 0x000fe40003f45270 */
[----:B------:R-:W-:Y:S02]  /*0dd0*/  ISETP.GE.U32.AND P1, PT, R19, R0, PT ;  /* 0x000000001300720c */ /* 0x000fe40003f26070 */
[----:B------:R-:W-:-:S04]  /*0de0*/  LOP3.LUT R0, R7, R12, RZ, 0x3c, !PT ;  /* 0x0000000c07007212 */ /* 0x000fc800078e3cff */
[----:B------:R-:W-:Y:S01]  /*0df0*/  ISETP.GE.AND P0, PT, R0, RZ, PT ;  /* 0x000000ff0000720c */ /* 0x000fe20003f06270 */
[----:B0-----:R-:W-:-:S04]  /*0e00*/  VIADD R18, R21, 0xffffffe ;  /* 0x0ffffffe15127836 */ /* 0x001fc80000000000 */
[----:B------:R0:W1:Y:S02]  /*0e10*/  F2I.FTZ.U32.TRUNC.NTZ R19, R18 ;  /* 0x0000001200137305 */ /* 0x000064000021f000 */
[----:B------:R-:W-:-:S06]  /*0e20*/  @P1 IADD3 R2, PT, PT, R2, 0x1, RZ ;  /* 0x0000000102021810 */ /* 0x000fcc0007ffe0ff */
[----:B------:R-:W-:Y:S01]  /*0e30*/  @!P0 IMAD.MOV R2, RZ, RZ, -R2 ;  /* 0x000000ffff028224 */ /* 0x000fe200078e0a02 */
[----:B------:R-:W-:Y:S01]  /*0e40*/  @!P2 LOP3.LUT R2, RZ, R12, RZ, 0x33, !PT ;  /* 0x0000000cff02a212 */ /* 0x000fe200078e33ff */
[----:B0-----:R-:W-:-:S03]  /*0e50*/  IMAD.MOV.U32 R18, RZ, RZ, RZ ;  /* 0x000000ffff127224 */ /* 0x001fc600078e00ff */
[----:B------:R-:W-:Y:S01]  /*0e60*/  IADD3 R0, PT, PT, -R2, RZ, RZ ;  /* 0x000000ff02007210 */ /* 0x000fe20007ffe1ff */
[----:B-1----:R-:W-:-:S04]  /*0e70*/  IMAD.MOV R21, RZ, RZ, -R19 ;  /* 0x000000ffff157224 */ /* 0x002fc800078e0a13 */
[----:B------:R-:W-:Y:S02]  /*0e80*/  IMAD R0, R12, R0, R7 ;  /* 0x000000000c007224 */ /* 0x000fe400078e0207 */
[----:B------:R-:W-:-:S03]  /*0e90*/  IMAD R21, R21, R20, RZ ;  /* 0x0000001415157224 */ /* 0x000fc600078e02ff */
[----:B------:R-:W-:Y:S01]  /*0ea0*/  IABS R22, R0 ;  /* 0x0000000000167213 */ /* 0x000fe20000000000 */
[----:B------:R-:W-:-:S04]  /*0eb0*/  IMAD.HI.U32 R18, R19, R21, R18 ;  /* 0x0000001513127227 */ /* 0x000fc800078e0012 */
[----:B------:R-:W-:Y:S02]  /*0ec0*/  IMAD.MOV.U32 R19, RZ, RZ, R22 ;  /* 0x000000ffff137224 */ /* 0x000fe400078e0016 */
[----:B------:R-:W0:Y:S02]  /*0ed0*/  LDC.64 R22, c[0x0][0x398] ;  /* 0x0000e600ff167b82 */ /* 0x000e240000000a00 */
[----:B------:R-:W-:-:S05]  /*0ee0*/  IMAD.HI.U32 R25, R18, R19, RZ ;  /* 0x0000001312197227 */ /* 0x000fca00078e00ff */
[----:B------:R-:W-:-:S05]  /*0ef0*/  IADD3 R18, PT, PT, -R25, RZ, RZ ;  /* 0x000000ff19127210 */ /* 0x000fca0007ffe1ff */
[----:B------:R-:W-:Y:S01]  /*0f00*/  IMAD R19, R20, R18, R19 ;  /* 0x0000001214137224 */ /* 0x000fe200078e0213 */
[----:B------:R-:W-:-:S04]  /*0f10*/  LOP3.LUT R18, R0, R13, RZ, 0x3c, !PT ;  /* 0x0000000d00127212 */ /* 0x000fc800078e3cff */
[----:B------:R-:W-:Y:S02]  /*0f20*/  ISETP.GT.U32.AND P2, PT, R20, R19, PT ;  /* 0x000000131400720c */ /* 0x000fe40003f44070 */
[----:B------:R-:W-:Y:S01]  /*0f30*/  ISETP.GE.AND P0, PT, R18, RZ, PT ;  /* 0x000000ff1200720c */ /* 0x000fe20003f06270 */
[----:B0-----:R-:W-:-:S10]  /*0f40*/  IMAD.WIDE R22, R2, 0x4, R22 ;  /* 0x0000000402167825 */ /* 0x001fd400078e0216 */
[----:B------:R-:W-:Y:S01]  /*0f50*/  @!P2 IMAD.IADD R19, R19, 0x1, -R20 ;  /* 0x000000011313a824 */ /* 0x000fe200078e0a14 */
[----:B------:R-:W2:Y:S01]  /*0f60*/  LDG.E R22, desc[UR6][R22.64] ;  /* 0x0000000616167981 */ /* 0x000ea2000c1e1900 */
[----:B------:R-:W-:Y:S01]  /*0f70*/  @!P2 VIADD R25, R25, 0x1 ;  /* 0x000000011919a836 */ /* 0x000fe20000000000 */
[----:B------:R-:W-:Y:S02]  /*0f80*/  ISETP.NE.AND P2, PT, R13, RZ, PT ;  /* 0x000000ff0d00720c */ /* 0x000fe40003f45270 */
[----:B------:R-:W-:Y:S02]  /*0f90*/  ISETP.GE.U32.AND P1, PT, R19, R20, PT ;  /* 0x000000141300720c */ /* 0x000fe40003f26070 */
[----:B------:R-:W0:Y:S08]  /*0fa0*/  LDC.64 R18, c[0x0][0x390] ;  /* 0x0000e400ff127b82 */ /* 0x000e300000000a00 */
[----:B------:R-:W1:Y:S03]  /*0fb0*/  LDC.64 R20, c[0x0][0x388] ;  /* 0x0000e200ff147b82 */ /* 0x000e660000000a00 */
[----:B------:R-:W-:-:S05]  /*0fc0*/  @P1 IADD3 R25, PT, PT, R25, 0x1, RZ ;  /* 0x0000000119191810 */ /* 0x000fca0007ffe0ff */
[----:B------:R-:W-:Y:S01]  /*0fd0*/  @!P0 IMAD.MOV R25, RZ, RZ, -R25 ;  /* 0x000000ffff198224 */ /* 0x000fe200078e0a19 */
[----:B------:R-:W-:-:S05]  /*0fe0*/  @!P2 LOP3.LUT R25, RZ, R13, RZ, 0x33, !PT ;  /* 0x0000000dff19a212 */ /* 0x000fca00078e33ff */
[----:B------:R-:W-:Y:S02]  /*0ff0*/  IMAD.MOV R27, RZ, RZ, -R25 ;  /* 0x000000ffff1b7224 */ /* 0x000fe400078e0a19 */
[----:B0-----:R-:W-:-:S04]  /*1000*/  IMAD.WIDE R18, R25, 0x4, R18 ;  /* 0x0000000419127825 */ /* 0x001fc800078e0212 */
        /* <DEDUP_REMOVED lines=36> */
.L_x_15:
[----:B------:R-:W-:Y:S05]  /*1250*/  BSYNC.RECONVERGENT B2 ;  /* 0x0000000000027941 */ /* 0x000fea0003800200 */
.L_x_14:
        /* <DEDUP_REMOVED lines=19> */
[----:B------:R-:W-:-:S07]  /*1390*/  MOV R22, R0 ;  /* 0x0000000000167202 */ /* 0x000fce0000000f00 */
.L_x_17:
[----:B------:R-:W-:Y:S05]  /*13a0*/  BSYNC.RECONVERGENT B2 ;  /* 0x0000000000027941 */ /* 0x000fea0003800200 */
.L_x_16:
[----:B------:R-:W0:Y:S02]  /*13b0*/  LDC.64 R18, c[0x0][0x380] ;  /* 0x0000e000ff127b82 */ /* 0x000e240000000a00 */
[----:B0-----:R-:W-:-:S06]  /*13c0*/  IMAD.WIDE R18, R7, 0x8, R18 ;  /* 0x0000000807127825 */ /* 0x001fcc00078e0212 */
[----:B------:R-:W2:Y:S01]  /*13d0*/  LDG.E.64 R18, desc[UR6][R18.64] ;  /* 0x0000000612127981 */ /* 0x000ea2000c1e1b00 */
[----:B------:R-:W-:Y:S01]  /*13e0*/  IMAD.MOV.U32 R0, RZ, RZ, 0x1 ;  /* 0x00000001ff007424 */ /* 0x000fe200078e00ff */
[----:B------:R-:W-:Y:S01]  /*13f0*/  ISETP.NE.AND P0, PT, R2, R11, PT ;  /* 0x0000000b0200720c */ /* 0x000fe20003f05270 */
[----:B------:R-:W-:Y:S03]  /*1400*/  F2F.F64.F32 R22, R22 ;  /* 0x0000001600167310 */ /* 0x000fe60000201800 */
[----:B------:R-:W-:Y:S02]  /*1410*/  SEL R0, R0, 0x2, !P0 ;  /* 0x0000000200007807 */ /* 0x000fe40004000000 */
[----:B------:R-:W-:-:S03]  /*1420*/  ISETP.NE.AND P0, PT, R2, RZ, PT ;  /* 0x000000ff0200720c */ /* 0x000fc60003f05270 */
[----:B------:R-:W0:Y:S02]  /*1430*/  I2F.F64.U32 R24, R0 ;  /* 0x0000000000187312 */ /* 0x000e240000201800 */
[----:B0-----:R-:W-:-:S10]  /*1440*/  DMUL R24, R24, 0.5 ;  /* 0x3fe0000018187828 */ /* 0x001fd40000000000 */
[----:B------:R-:W-:Y:S02]  /*1450*/  FSEL R24, R24, RZ, P0 ;  /* 0x000000ff18187208 */ /* 0x000fe40000000000 */
[----:B------:R-:W-:-:S06]  /*1460*/  FSEL R25, R25, 1.75, P0 ;  /* 0x3fe0000019197808 */ /* 0x000fcc0000000000 */
[----:B------:R-:W-:Y:S01]  /*1470*/  DMUL R24, R22, R24 ;  /* 0x0000001816187228 */ /* 0x000fe20000000000 */
[----:B--2---:R-:W0:Y:S08]  /*1480*/  F2F.F64.F32 R20, R19 ;  /* 0x0000001300147310 */ /* 0x004e300000201800 */
[----:B------:R-:W1:Y:S01]  /*1490*/  F2F.F64.F32 R26, R18 ;  /* 0x00000012001a7310 */ /* 0x000e620000201800 */
[----:B0-----:R-:W-:-:S08]  /*14a0*/  DMUL R20, R20, R20 ;  /* 0x0000001414147228 */ /* 0x001fd00000000000 */
[----:B-1----:R-:W-:-:S08]  /*14b0*/  DFMA R20, R26, R26, R20 ;  /* 0x0000001a1a14722b */ /* 0x002fd00000000014 */
[----:B------:R-:W-:-:S08]  /*14c0*/  DMUL R20, R20, R16 ;  /* 0x0000001014147228 */ /* 0x000fd00000000000 */
[----:B------:R-:W-:-:S11]  /*14d0*/  DFMA R14, R24, R20, R14 ;  /* 0x00000014180e722b */ /* 0x000fd6000000000e */
.L_x_13:
[----:B------:R-:W-:Y:S05]  /*14e0*/  BSYNC.RECONVERGENT B1 ;  /* 0x0000000000017941 */ /* 0x000fea0003800200 */
.L_x_12:
[----:B------:R-:W-:-:S05]  /*14f0*/  IMAD.IADD R7, R4, 0x1, R7 ;  /* 0x0000000104077824 */ /* 0x000fca00078e0207 */
[----:B------:R-:W-:-:S13]  /*1500*/  ISETP.GE.AND P0, PT, R7, R10, PT ;  /* 0x0000000a0700720c */ /* 0x000fda0003f06270 */
[----:B------:R-:W-:Y:S05]  /*1510*/  @!P0 BRA `(.L_x_18) ;  /* 0xfffffff400d08947 */ /* 0x000fea000383ffff */
.L_x_2:
[----:B------:R-:W-:Y:S05]  /*1520*/  BSYNC.RECONVERGENT B0 ;  /* 0x0000000000007941 */ /* 0x000fea0003800200 */
.L_x_1:
[----:B------:R-:W0:Y:S01]  /*1530*/  S2UR UR5, SR_CgaCtaId ;  /* 0x00000000000579c3 */ /* 0x000e220000008800 */
[----:B------:R-:W-:Y:S01]  /*1540*/  UMOV UR4, 0x400 ;  /* 0x0000040000047882 */ /* 0x000fe20000000000 */
[----:B------:R-:W-:Y:S02]  /*1550*/  ISETP.GE.U32.AND P1, PT, R6, 0x2, PT ;  /* 0x000000020600780c */ /* 0x000fe40003f26070 */
[----:B------:R-:W-:Y:S01]  /*1560*/  ISETP.NE.AND P0, PT, R9, RZ, PT ;  /* 0x000000ff0900720c */ /* 0x000fe20003f05270 */
[----:B0-----:R-:W-:-:S06]  /*1570*/  ULEA UR4, UR5, UR4, 0x18 ;  /* 0x0000000405047291 */ /* 0x001fcc000f8ec0ff */
[----:B------:R-:W-:-:S05]  /*1580*/  LEA R7, R9, UR4, 0x3 ;  /* 0x0000000409077c11 */ /* 0x000fca000f8e18ff */
[----:B------:R0:W-:Y:S01]  /*1590*/  STS.64 [R7], R14 ;  /* 0x0000000e07007388 */ /* 0x0001e20000000a00 */
[----:B------:R-:W-:Y:S06]  /*15a0*/  BAR.SYNC.DEFER_BLOCKING 0x0 ;  /* 0x0000000000007b1d */ /* 0x000fec0000010000 */
[----:B------:R-:W-:Y:S05]  /*15b0*/  @!P1 BRA `(.L_x_19) ;  /* 0x00000000002c9947 */ /* 0x000fea0003800000 */
.L_x_20:
[----:B------:R-:W-:-:S04]  /*15c0*/  SHF.R.U32.HI R10, RZ, 0x1, R6 ;  /* 0x00000001ff0a7819 */ /* 0x000fc80000011606 */
[----:B------:R-:W-:-:S13]  /*15d0*/  ISETP.GE.U32.AND P1, PT, R9, R10, PT ;  /* 0x0000000a0900720c */ /* 0x000fda0003f26070 */
[----:B------:R-:W-:Y:S01]  /*15e0*/  @!P1 LEA R0, R10, R7, 0x3 ;  /* 0x000000070a009211 */ /* 0x000fe200078e18ff */
[----:B------:R-:W-:Y:S04]  /*15f0*/  @!P1 LDS.64 R4, [R7] ;  /* 0x0000000007049984 */ /* 0x000fe80000000a00 */
[----:B------:R-:W1:Y:S02]  /*1600*/  @!P1 LDS.64 R2, [R0] ;  /* 0x0000000000029984 */ /* 0x000e640000000a00 */
[----:B-1----:R-:W-:-:S07]  /*1610*/  @!P1 DADD R2, R2, R4 ;  /* 0x0000000002029229 */ /* 0x002fce0000000004 */
[----:B------:R1:W-:Y:S01]  /*1620*/  @!P1 STS.64 [R7], R2 ;  /* 0x0000000207009388 */ /* 0x0003e20000000a00 */
[----:B------:R-:W-:Y:S01]  /*1630*/  BAR.SYNC.DEFER_BLOCKING 0x0 ;  /* 0x0000000000007b1d */ /* 0x000fe20000010000 */
[----:B------:R-:W-:Y:S01]  /*1640*/  ISETP.GT.U32.AND P1, PT, R6, 0x3, PT ;  /* 0x000000030600780c */ /* 0x000fe20003f24070 */
[----:B------:R-:W-:-:S12]  /*1650*/  IMAD.MOV.U32 R6, RZ, RZ, R10 ;  /* 0x000000ffff067224 */ /* 0x000fd800078e000a */
[----:B-1----:R-:W-:Y:S05]  /*1660*/  @P1 BRA `(.L_x_20) ;  /* 0xfffffffc00d41947 */ /* 0x002fea000383ffff */
.L_x_19:
[----:B------:R-:W-:Y:S05]  /*1670*/  @P0 EXIT ;  /* 0x000000000000094d */ /* 0x000fea0003800000 */
[----:B------:R-:W1:Y:S01]  /*1680*/  S2UR UR5, SR_CgaCtaId ;  /* 0x00000000000579c3 */ /* 0x000e620000008800 */
[----:B------:R-:W-:-:S07]  /*1690*/  UMOV UR4, 0x400 ;  /* 0x0000040000047882 */ /* 0x000fce0000000000 */
[----:B------:R-:W2:Y:S01]  /*16a0*/  LDC.64 R4, c[0x0][0x3d0] ;  /* 0x0000f400ff047b82 */ /* 0x000ea20000000a00 */
[----:B-1----:R-:W-:Y:S01]  /*16b0*/  ULEA UR4, UR5, UR4, 0x18 ;  /* 0x0000000405047291 */ /* 0x002fe2000f8ec0ff */
[----:B--2---:R-:W-:-:S08]  /*16c0*/  IMAD.WIDE.U32 R8, R8, 0x8, R4 ;  /* 0x0000000808087825 */ /* 0x004fd000078e0004 */
[----:B------:R-:W1:Y:S04]  /*16d0*/  LDS.64 R2, [UR4] ;  /* 0x00000004ff027984 */ /* 0x000e680008000a00 */
[----:B-1----:R-:W-:Y:S01]  /*16e0*/  STG.E.64 desc[UR6][R8.64], R2 ;  /* 0x0000000208007986 */ /* 0x002fe2000c101b06 */
[----:B------:R-:W-:Y:S05]  /*16f0*/  EXIT ;  /* 0x000000000000794d */ /* 0x000fea0003800000 */
        .weak           $__internal_0_$__cuda_sm20_dblrcp_rn_slowpath_v3
        .type           $__internal_0_$__cuda_sm20_dblrcp_rn_slowpath_v3,@function
        .size           $__internal_0_$__cuda_sm20_dblrcp_rn_slowpath_v3,($__internal_1_$__cuda_sm3x_div_rn_noftz_f32_slowpath - $__internal_0_$__cuda_sm20_dblrcp_rn_slowpath_v3)
$__internal_0_$__cuda_sm20_dblrcp_rn_slowpath_v3:
[----:B------:R-:W-:-:S14]  /*1700*/  DSETP.GTU.AND P0, PT, |R2|, +INF , PT ;  /* 0x7ff000000200742a */ /* 0x000fdc0003f0c200 */
[----:B------:R-:W-:Y:S05]  /*1710*/  @P0 BRA `(.L_x_21) ;  /* 0x00000000007c0947 */ /* 0x000fea0003800000 */
[----:B------:R-:W-:-:S04]  /*1720*/  LOP3.LUT R7, R3, 0x7fffffff, RZ, 0xc0, !PT ;  /* 0x7fffffff03077812 */ /* 0x000fc800078ec0ff */
[----:B------:R-:W-:-:S04]  /*1730*/  IADD3 R4, PT, PT, R7, -0x1, RZ ;  /* 0xffffffff07047810 */ /* 0x000fc80007ffe0ff */
[----:B------:R-:W-:-:S13]  /*1740*/  ISETP.GE.U32.AND P0, PT, R4, 0x7fefffff, PT ;  /* 0x7fefffff0400780c */ /* 0x000fda0003f06070 */
[----:B------:R-:W-:Y:S01]  /*1750*/  @P0 LOP3.LUT R5, R3, 0x7ff00000, RZ, 0x3c, !PT ;  /* 0x7ff0000003050812 */ /* 0x000fe200078e3cff */
[----:B------:R-:W-:Y:S01]  /*1760*/  @P0 IMAD.MOV.U32 R4, RZ, RZ, RZ ;  /* 0x000000ffff040224 */ /* 0x000fe200078e00ff */
[----:B------:R-:W-:Y:S06]  /*1770*/  @P0 BRA `(.L_x_22) ;  /* 0x00000000006c0947 */ /* 0x000fec0003800000 */
[----:B------:R-:W-:-:S13]  /*1780*/  ISETP.GE.U32.AND P0, PT, R7, 0x1000001, PT ;  /* 0x010000010700780c */ /* 0x000fda0003f06070 */
[----:B------:R-:W-:Y:S05]  /*1790*/  @!P0 BRA `(.L_x_23) ;  /* 0x0000000000348947 */ /* 0x000fea0003800000 */
[----:B------:R-:W-:Y:S01]  /*17a0*/  IADD3 R5, PT, PT, R3, -0x3fe00000, RZ ;  /* 0xc020000003057810 */ /* 0x000fe20007ffe0ff */
[----:B------:R-:W-:-:S03]  /*17b0*/  IMAD.MOV.U32 R4, RZ, RZ, R2 ;  /* 0x000000ffff047224 */ /* 0x000fc600078e0002 */
[----:B------:R-:W0:Y:S03]  /*17c0*/  MUFU.RCP64H R7, R5 ;  /* 0x0000000500077308 */ /* 0x000e260000001800 */
[----:B0-----:R-:W-:-:S08]  /*17d0*/  DFMA R14, -R4, R6, 1 ;  /* 0x3ff00000040e742b */ /* 0x001fd00000000106 */
[----:B------:R-:W-:-:S08]  /*17e0*/  DFMA R14, R14, R14, R14 ;  /* 0x0000000e0e0e722b */ /* 0x000fd0000000000e */
[----:B------:R-:W-:-:S08]  /*17f0*/  DFMA R14, R6, R14, R6 ;  /* 0x0000000e060e722b */ /* 0x000fd00000000006 */
[----:B------:R-:W-:-:S08]  /*1800*/  DFMA R6, -R4, R14, 1 ;  /* 0x3ff000000406742b */ /* 0x000fd0000000010e */
[----:B------:R-:W-:-:S08]  /*1810*/  DFMA R6, R14, R6, R14 ;  /* 0x000000060e06722b */ /* 0x000fd0000000000e */
[----:B------:R-:W-:-:S08]  /*1820*/  DMUL R6, R6, 2.2250738585072013831e-308 ;  /* 0x0010000006067828 */ /* 0x000fd00000000000 */
[----:B------:R-:W-:-:S08]  /*1830*/  DFMA R2, -R2, R6, 1 ;  /* 0x3ff000000202742b */ /* 0x000fd00000000106 */
[----:B------:R-:W-:-:S08]  /*1840*/  DFMA R2, R2, R2, R2 ;  /* 0x000000020202722b */ /* 0x000fd00000000002 */
[----:B------:R-:W-:Y:S01]  /*1850*/  DFMA R4, R6, R2, R6 ;  /* 0x000000020604722b */ /* 0x000fe20000000006 */
[----:B------:R-:W-:Y:S10]  /*1860*/  BRA `(.L_x_22) ;  /* 0x0000000000307947 */ /* 0x000ff40003800000 */
.L_x_23:
[----:B------:R-:W-:Y:S01]  /*1870*/  DMUL R2, R2, 8.11296384146066816958e+31 ;  /* 0x4690000002027828 */ /* 0x000fe20000000000 */
[----:B------:R-:W-:-:S05]  /*1880*/  MOV R4, R6 ;  /* 0x0000000600047202 */ /* 0x000fca0000000f00 */
[----:B------:R-:W0:Y:S02]  /*1890*/  MUFU.RCP64H R5, R3 ;  /* 0x0000000300057308 */ /* 0x000e240000001800 */
[----:B0-----:R-:W-:-:S08]  /*18a0*/  DFMA R6, -R2, R4, 1 ;  /* 0x3ff000000206742b */ /* 0x001fd00000000104 */
[----:B------:R-:W-:-:S08]  /*18b0*/  DFMA R6, R6, R6, R6 ;  /* 0x000000060606722b */ /* 0x000fd00000000006 */
[----:B------:R-:W-:-:S08]  /*18c0*/  DFMA R6, R4, R6, R4 ;  /* 0x000000060406722b */ /* 0x000fd00000000004 */
[----:B------:R-:W-:-:S08]  /*18d0*/  DFMA R4, -R2, R6, 1 ;  /* 0x3ff000000204742b */ /* 0x000fd00000000106 */
[----:B------:R-:W-:-:S08]  /*18e0*/  DFMA R4, R6, R4, R6 ;  /* 0x000000040604722b */ /* 0x000fd00000000006 */
[----:B------:R-:W-:Y:S01]  /*18f0*/  DMUL R4, R4, 8.11296384146066816958e+31 ;  /* 0x4690000004047828 */ /* 0x000fe20000000000 */
[----:B------:R-:W-:Y:S10]  /*1900*/  BRA `(.L_x_22) ;  /* 0x0000000000087947 */ /* 0x000ff40003800000 */
.L_x_21:
[----:B------:R-:W-:Y:S01]  /*1910*/  LOP3.LUT R5, R3, 0x80000, RZ, 0xfc, !PT ;  /* 0x0008000003057812 */ /* 0x000fe200078efcff */
[----:B------:R-:W-:-:S07]  /*1920*/  IMAD.MOV.U32 R4, RZ, RZ, R2 ;  /* 0x000000ffff047224 */ /* 0x000fce00078e0002 */
.L_x_22:
[----:B------:R-:W-:Y:S01]  /*1930*/  MOV R2, R0 ;  /* 0x0000000000027202 */ /* 0x000fe20000000f00 */
[----:B------:R-:W-:Y:S01]  /*1940*/  IMAD.MOV.U32 R3, RZ, RZ, 0x0 ;  /* 0x00000000ff037424 */ /* 0x000fe200078e00ff */
[----:B------:R-:W-:Y:S01]  /*1950*/  MOV R16, R4 ;  /* 0x0000000400107202 */ /* 0x000fe20000000f00 */
[----:B------:R-:W-:Y:S02]  /*1960*/  IMAD.MOV.U32 R17, RZ, RZ, R5 ;  /* 0x000000ffff117224 */ /* 0x000fe400078e0005 */
[----:B------:R-:W-:Y:S05]  /*1970*/  RET.REL.NODEC R2 `(_Z20energy_half_spectrumPK6float2PKfS3_S3_S3_S3_S3_iiiffPd) ;  /* 0xffffffe402a07950 */ /* 0x000fea0003c3ffff */
        .weak           $__internal_1_$__cuda_sm3x_div_rn_noftz_f32_slowpath
        .type           $__internal_1_$__cuda_sm3x_div_rn_noftz_f32_slowpath,@function
        .size           $__internal_1_$__cuda_sm3x_div_rn_noftz_f32_slowpath,(.L_x_148 - $__internal_1_$__cuda_sm3x_div_rn_noftz_f32_slowpath)
$__internal_1_$__cuda_sm3x_div_rn_noftz_f32_slowpath:
[----:B------:R-:W-:Y:S01]  /*1980*/  SHF.R.U32.HI R19, RZ, 0x17, R0 ;  /* 0x00000017ff137819 */ /* 0x000fe20000011600 */
[----:B------:R-:W-:Y:S01]  /*1990*/  BSSY.RECONVERGENT B3, `(.L_x_24) ;  /* 0x0000062000037945 */ /* 0x000fe20003800200 */
[----:B------:R-:W-:Y:S02]  /*19a0*/  SHF.R.U32.HI R23, RZ, 0x17, R20 ;  /* 0x00000017ff177819 */ /* 0x000fe40000011614 */
[----:B------:R-:W-:Y:S02]  /*19b0*/  LOP3.LUT R19, R19, 0xff, RZ, 0xc0, !PT ;  /* 0x000000ff13137812 */ /* 0x000fe400078ec0ff */
[----:B------:R-:W-:Y:S02]  /*19c0*/  LOP3.LUT R23, R23, 0xff, RZ, 0xc0, !PT ;  /* 0x000000ff17177812 */ /* 0x000fe400078ec0ff */
[----:B------:R-:W-:-:S03]  /*19d0*/  IADD3 R22, PT, PT, R19, -0x1, RZ ;  /* 0xffffffff13167810 */ /* 0x000fc60007ffe0ff */
[----:B------:R-:W-:Y:S01]  /*19e0*/  VIADD R24, R23, 0xffffffff ;  /* 0xffffffff17187836 */ /* 0x000fe20000000000 */
[----:B------:R-:W-:-:S04]  /*19f0*/  ISETP.GT.U32.AND P0, PT, R22, 0xfd, PT ;  /* 0x000000fd1600780c */ /* 0x000fc80003f04070 */
[----:B------:R-:W-:-:S13]  /*1a00*/  ISETP.GT.U32.OR P0, PT, R24, 0xfd, P0 ;  /* 0x000000fd1800780c */ /* 0x000fda0000704470 */
[----:B------:R-:W-:Y:S01]  /*1a10*/  @!P0 MOV R21, RZ ;  /* 0x000000ff00158202 */ /* 0x000fe20000000f00 */
[----:B------:R-:W-:Y:S06]  /*1a20*/  @!P0 BRA `(.L_x_25) ;  /* 0x00000000005c8947 */ /* 0x000fec0003800000 */
[----:B------:R-:W-:Y:S02]  /*1a30*/  FSETP.GTU.FTZ.AND P0, PT, |R20|, +INF , PT ;  /* 0x7f8000001400780b */ /* 0x000fe40003f1c200 */
[----:B------:R-:W-:-:S04]  /*1a40*/  FSETP.GTU.FTZ.AND P1, PT, |R0|, +INF , PT ;  /* 0x7f8000000000780b */ /* 0x000fc80003f3c200 */
[----:B------:R-:W-:-:S13]  /*1a50*/  PLOP3.LUT P0, PT, P0, P1, PT, 0xf8, 0x8f ;  /* 0x00000000008f781c */ /* 0x000fda0000703f70 */
[----:B------:R-:W-:Y:S05]  /*1a60*/  @P0 BRA `(.L_x_26) ;  /* 0x00000004004c0947 */ /* 0x000fea0003800000 */
[----:B------:R-:W-:-:S13]  /*1a70*/  LOP3.LUT P0, RZ, R0, 0x7fffffff, R20, 0xc8, !PT ;  /* 0x7fffffff00ff7812 */ /* 0x000fda000780c814 */
[----:B------:R-:W-:Y:S05]  /*1a80*/  @!P0 BRA `(.L_x_27) ;  /* 0x00000004003c8947 */ /* 0x000fea0003800000 */
[----:B------:R-:W-:Y:S02]  /*1a90*/  FSETP.NEU.FTZ.AND P2, PT, |R20|, +INF , PT ;  /* 0x7f8000001400780b */ /* 0x000fe40003f5d200 */
[----:B------:R-:W-:Y:S02]  /*1aa0*/  FSETP.NEU.FTZ.AND P1, PT, |R0|, +INF , PT ;  /* 0x7f8000000000780b */ /* 0x000fe40003f3d200 */
[----:B------:R-:W-:-:S11]  /*1ab0*/  FSETP.NEU.FTZ.AND P0, PT, |R20|, +INF , PT ;  /* 0x7f8000001400780b */ /* 0x000fd60003f1d200 */
[----:B------:R-:W-:Y:S05]  /*1ac0*/  @!P1 BRA !P2, `(.L_x_27) ;  /* 0x00000004002c9947 */ /* 0x000fea0005000000 */
[----:B------:R-:W-:-:S04]  /*1ad0*/  LOP3.LUT P2, RZ, R20, 0x7fffffff, RZ, 0xc0, !PT ;  /* 0x7fffffff14ff7812 */ /* 0x000fc8000784c0ff */
[----:B------:R-:W-:-:S13]  /*1ae0*/  PLOP3.LUT P1, PT, P1, P2, PT, 0x2f, 0xf2 ;  /* 0x0000000000f2781c */ /* 0x000fda0000f24577 */
[----:B------:R-:W-:Y:S05]  /*1af0*/  @P1 BRA `(.L_x_28) ;  /* 0x0000000400181947 */ /* 0x000fea0003800000 */
[----:B------:R-:W-:-:S04]  /*1b00*/  LOP3.LUT P1, RZ, R0, 0x7fffffff, RZ, 0xc0, !PT ;  /* 0x7fffffff00ff7812 */ /* 0x000fc8000782c0ff */
[----:B------:R-:W-:-:S13]  /*1b10*/  PLOP3.LUT P0, PT, P0, P1, PT, 0x2f, 0xf2 ;  /* 0x0000000000f2781c */ /* 0x000fda0000702577 */
[----:B------:R-:W-:Y:S05]  /*1b20*/  @P0 BRA `(.L_x_29) ;  /* 0x0000000400000947 */ /* 0x000fea0003800000 */
[----:B------:R-:W-:Y:S02]  /*1b30*/  ISETP.GE.AND P0, PT, R24, RZ, PT ;  /* 0x000000ff1800720c */ /* 0x000fe40003f06270 */
[----:B------:R-:W-:-:S11]  /*1b40*/  ISETP.GE.AND P1, PT, R22, RZ, PT ;  /* 0x000000ff1600720c */ /* 0x000fd60003f26270 */
[----:B------:R-:W-:Y:S01]  /*1b50*/  @P0 IMAD.MOV.U32 R21, RZ, RZ, RZ ;  /* 0x000000ffff150224 */ /* 0x000fe200078e00ff */
[----:B------:R-:W-:Y:S01]  /*1b60*/  @!P0 MOV R21, 0xffffffc0 ;  /* 0xffffffc000158802 */ /* 0x000fe20000000f00 */
[----:B------:R-:W-:Y:S01]  /*1b70*/  @!P0 FFMA R20, R20, 1.84467440737095516160e+19, RZ ;  /* 0x5f80000014148823 */ /* 0x000fe200000000ff */
[----:B------:R-:W-:-:S03]  /*1b80*/  @!P1 FFMA R0, R0, 1.84467440737095516160e+19, RZ ;  /* 0x5f80000000009823 */ /* 0x000fc600000000ff */
[----:B------:R-:W-:-:S07]  /*1b90*/  @!P1 VIADD R21, R21, 0x40 ;  /* 0x0000004015159836 */ /* 0x000fce0000000000 */
.L_x_25:
[----:B------:R-:W-:Y:S01]  /*1ba0*/  LEA R29, R19, 0xc0800000, 0x17 ;  /* 0xc0800000131d7811 */ /* 0x000fe200078eb8ff */
[----:B------:R-:W-:Y:S01]  /*1bb0*/  VIADD R24, R23, 0xffffff81 ;  /* 0xffffff8117187836 */ /* 0x000fe20000000000 */
[----:B------:R-:W-:Y:S02]  /*1bc0*/  BSSY.RECONVERGENT B4, `(.L_x_30) ;  /* 0x0000035000047945 */ /* 0x000fe40003800200 */
[----:B------:R-:W-:Y:S01]  /*1bd0*/  IADD3 R28, PT, PT, -R29, R0, RZ ;  /* 0x000000001d1c7210 */ /* 0x000fe20007ffe1ff */
[C---:B------:R-:W-:Y:S01]  /*1be0*/  IMAD R23, R24.reuse, -0x800000, R20 ;  /* 0xff80000018177824 */ /* 0x040fe200078e0214 */
[----:B------:R-:W-:Y:S02]  /*1bf0*/  IADD3 R24, PT, PT, R24, 0x7f, -R19 ;  /* 0x0000007f18187810 */ /* 0x000fe40007ffe813 */
[----:B------:R-:W0:Y:S01]  /*1c00*/  MUFU.RCP R29, R28 ;  /* 0x0000001c001d7308 */ /* 0x000e220000001000 */
[----:B------:R-:W-:-:S04]  /*1c10*/  FADD.FTZ R22, -R28, -RZ ;  /* 0x800000ff1c167221 */ /* 0x000fc80000010100 */
[----:B0-----:R-:W-:-:S04]  /*1c20*/  FFMA R0, R29, R22, 1 ;  /* 0x3f8000001d007423 */ /* 0x001fc80000000016 */
[----:B------:R-:W-:-:S04]  /*1c30*/  FFMA R0, R29, R0, R29 ;  /* 0x000000001d007223 */ /* 0x000fc8000000001d */
[----:B------:R-:W-:-:S04]  /*1c40*/  FFMA R29, R23, R0, RZ ;  /* 0x00000000171d7223 */ /* 0x000fc800000000ff */
[----:B------:R-:W-:-:S04]  /*1c50*/  FFMA R19, R22, R29, R23 ;  /* 0x0000001d16137223 */ /* 0x000fc80000000017 */
[----:B------:R-:W-:-:S04]  /*1c60*/  FFMA R19, R0, R19, R29 ;  /* 0x0000001300137223 */ /* 0x000fc8000000001d */
[----:B------:R-:W-:Y:S01]  /*1c70*/  FFMA R20, R22, R19, R23 ;  /* 0x0000001316147223 */ /* 0x000fe20000000017 */
[----:B------:R-:W-:-:S03]  /*1c80*/  IADD3 R23, PT, PT, R24, R21, RZ ;  /* 0x0000001518177210 */ /* 0x000fc60007ffe0ff */
[----:B------:R-:W-:-:S05]  /*1c90*/  FFMA R22, R0, R20, R19 ;  /* 0x0000001400167223 */ /* 0x000fca0000000013 */
[----:B------:R-:W-:-:S04]  /*1ca0*/  SHF.R.U32.HI R24, RZ, 0x17, R22 ;  /* 0x00000017ff187819 */ /* 0x000fc80000011616 */
[----:B------:R-:W-:-:S05]  /*1cb0*/  LOP3.LUT R24, R24, 0xff, RZ, 0xc0, !PT ;  /* 0x000000ff18187812 */ /* 0x000fca00078ec0ff */
[----:B------:R-:W-:-:S05]  /*1cc0*/  IMAD.IADD R21, R24, 0x1, R23 ;  /* 0x0000000118157824 */ /* 0x000fca00078e0217 */
[----:B------:R-:W-:-:S04]  /*1cd0*/  IADD3 R24, PT, PT, R21, -0x1, RZ ;  /* 0xffffffff15187810 */ /* 0x000fc80007ffe0ff */
[----:B------:R-:W-:-:S13]  /*1ce0*/  ISETP.GE.U32.AND P0, PT, R24, 0xfe, PT ;  /* 0x000000fe1800780c */ /* 0x000fda0003f06070 */
[----:B------:R-:W-:Y:S05]  /*1cf0*/  @!P0 BRA `(.L_x_31) ;  /* 0x0000000000808947 */ /* 0x000fea0003800000 */
[----:B------:R-:W-:-:S13]  /*1d00*/  ISETP.GT.AND P0, PT, R21, 0xfe, PT ;  /* 0x000000fe1500780c */ /* 0x000fda0003f04270 */
[----:B------:R-:W-:Y:S05]  /*1d10*/  @P0 BRA `(.L_x_32) ;  /* 0x00000000006c0947 */ /* 0x000fea0003800000 */
[----:B------:R-:W-:-:S13]  /*1d20*/  ISETP.GE.AND P0, PT, R21, 0x1, PT ;  /* 0x000000011500780c */ /* 0x000fda0003f06270 */
[----:B------:R-:W-:Y:S05]  /*1d30*/  @P0 BRA `(.L_x_33) ;  /* 0x0000000000740947 */ /* 0x000fea0003800000 */
[----:B------:R-:W-:Y:S02]  /*1d40*/  ISETP.GE.AND P0, PT, R21, -0x18, PT ;  /* 0xffffffe81500780c */ /* 0x000fe40003f06270 */
[----:B------:R-:W-:-:S11]  /*1d50*/  LOP3.LUT R22, R22, 0x80000000, RZ, 0xc0, !PT ;  /* 0x8000000016167812 */ /* 0x000fd600078ec0ff */
[----:B------:R-:W-:Y:S05]  /*1d60*/  @!P0 BRA `(.L_x_33) ;  /* 0x0000000000688947 */ /* 0x000fea0003800000 */
[CCC-:B------:R-:W-:Y:S01]  /*1d70*/  FFMA.RZ R23, R0.reuse, R20.reuse, R19.reuse ;  /* 0x0000001400177223 */ /* 0x1c0fe2000000c013 */
[CCC-:B------:R-:W-:Y:S01]  /*1d80*/  FFMA.RP R24, R0.reuse, R20.reuse, R19.reuse ;  /* 0x0000001400187223 */ /* 0x1c0fe20000008013 */
[----:B------:R-:W-:Y:S01]  /*1d90*/  FFMA.RM R19, R0, R20, R19 ;  /* 0x0000001400137223 */ /* 0x000fe20000004013 */
[C---:B------:R-:W-:Y:S01]  /*1da0*/  VIADD R0, R21.reuse, 0x20 ;  /* 0x0000002015007836 */ /* 0x040fe20000000000 */
[----:B------:R-:W-:Y:S02]  /*1db0*/  ISETP.NE.AND P2, PT, R21, RZ, PT ;  /* 0x000000ff1500720c */ /* 0x000fe40003f45270 */
[----:B------:R-:W-:Y:S02]  /*1dc0*/  LOP3.LUT R23, R23, 0x7fffff, RZ, 0xc0, !PT ;  /* 0x007fffff17177812 */ /* 0x000fe400078ec0ff */
[----:B------:R-:W-:Y:S02]  /*1dd0*/  ISETP.NE.AND P1, PT, R21, RZ, PT ;  /* 0x000000ff1500720c */ /* 0x000fe40003f25270 */
[----:B------:R-:W-:-:S02]  /*1de0*/  LOP3.LUT R23, R23, 0x800000, RZ, 0xfc, !PT ;  /* 0x0080000017177812 */ /* 0x000fc400078efcff */
[----:B------:R-:W-:Y:S02]  /*1df0*/  IADD3 R21, PT, PT, -R21, RZ, RZ ;  /* 0x000000ff15157210 */ /* 0x000fe40007ffe1ff */
[----:B------:R-:W-:Y:S02]  /*1e00*/  SHF.L.U32 R0, R23, R0, RZ ;  /* 0x0000000017007219 */ /* 0x000fe400000006ff */
[----:B------:R-:W-:Y:S02]  /*1e10*/  FSETP.NEU.FTZ.AND P0, PT, R24, R19, PT ;  /* 0x000000131800720b */ /* 0x000fe40003f1d000 */
[----:B------:R-:W-:Y:S02]  /*1e20*/  SEL R20, R21, RZ, P2 ;  /* 0x000000ff15147207 */ /* 0x000fe40001000000 */
[----:B------:R-:W-:Y:S02]  /*1e30*/  ISETP.NE.AND P1, PT, R0, RZ, P1 ;  /* 0x000000ff0000720c */ /* 0x000fe40000f25270 */
[----:B------:R-:W-:-:S02]  /*1e40*/  SHF.R.U32.HI R23, RZ, R20, R23 ;  /* 0x00000014ff177219 */ /* 0x000fc40000011617 */
[----:B------:R-:W-:Y:S02]  /*1e50*/  PLOP3.LUT P0, PT, P0, P1, PT, 0xf8, 0x8f ;  /* 0x00000000008f781c */ /* 0x000fe40000703f70 */
[----:B------:R-:W-:Y:S02]  /*1e60*/  SHF.R.U32.HI R0, RZ, 0x1, R23 ;  /* 0x00000001ff007819 */ /* 0x000fe40000011617 */
[----:B------:R-:W-:-:S04]  /*1e70*/  SEL R19, RZ, 0x1, !P0 ;  /* 0x00000001ff137807 */ /* 0x000fc80004000000 */
[----:B------:R-:W-:-:S04]  /*1e80*/  LOP3.LUT R20, R19, 0x1, R0, 0xf8, !PT ;  /* 0x0000000113147812 */ /* 0x000fc800078ef800 */
[----:B------:R-:W-:-:S05]  /*1e90*/  LOP3.LUT R23, R20, R23, RZ, 0xc0, !PT ;  /* 0x0000001714177212 */ /* 0x000fca00078ec0ff */
[----:B------:R-:W-:-:S05]  /*1ea0*/  IMAD.IADD R23, R0, 0x1, R23 ;  /* 0x0000000100177824 */ /* 0x000fca00078e0217 */
[----:B------:R-:W-:Y:S01]  /*1eb0*/  LOP3.LUT R22, R23, R22, RZ, 0xfc, !PT ;  /* 0x0000001617167212 */ /* 0x000fe200078efcff */
[----:B------:R-:W-:Y:S06]  /*1ec0*/  BRA `(.L_x_33) ;  /* 0x0000000000107947 */ /* 0x000fec0003800000 */
.L_x_32:
[----:B------:R-:W-:-:S04]  /*1ed0*/  LOP3.LUT R22, R22, 0x80000000, RZ, 0xc0, !PT ;  /* 0x8000000016167812 */ /* 0x000fc800078ec0ff */
[----:B------:R-:W-:Y:S01]  /*1ee0*/  LOP3.LUT R22, R22, 0x7f800000, RZ, 0xfc, !PT ;  /* 0x7f80000016167812 */ /* 0x000fe200078efcff */
[----:B------:R-:W-:Y:S06]  /*1ef0*/  BRA `(.L_x_33) ;  /* 0x0000000000047947 */ /* 0x000fec0003800000 */
.L_x_31:
[----:B------:R-:W-:-:S07]  /*1f00*/  LEA R22, R23, R22, 0x17 ;  /* 0x0000001617167211 */ /* 0x000fce00078eb8ff */
.L_x_33:
[----:B------:R-:W-:Y:S05]  /*1f10*/  BSYNC.RECONVERGENT B4 ;  /* 0x0000000000047941 */ /* 0x000fea0003800200 */
.L_x_30:
[----:B------:R-:W-:Y:S05]  /*1f20*/  BRA `(.L_x_34) ;  /* 0x0000000000207947 */ /* 0x000fea0003800000 */
.L_x_29:
[----:B------:R-:W-:-:S04]  /*1f30*/  LOP3.LUT R0, R0, 0x80000000, R20, 0x48, !PT ;  /* 0x8000000000007812 */ /* 0x000fc800078e4814 */
[----:B------:R-:W-:Y:S01]  /*1f40*/  LOP3.LUT R22, R0, 0x7f800000, RZ, 0xfc, !PT ;  /* 0x7f80000000167812 */ /* 0x000fe200078efcff */
[----:B------:R-:W-:Y:S06]  /*1f50*/  BRA `(.L_x_34) ;  /* 0x0000000000147947 */ /* 0x000fec0003800000 */
.L_x_28:
[----:B------:R-:W-:Y:S01]  /*1f60*/  LOP3.LUT R22, R0, 0x80000000, R20, 0x48, !PT ;  /* 0x8000000000167812 */ /* 0x000fe200078e4814 */
[----:B------:R-:W-:Y:S06]  /*1f70*/  BRA `(.L_x_34) ;  /* 0x00000000000c7947 */ /* 0x000fec0003800000 */
.L_x_27:
[----:B------:R-:W0:Y:S01]  /*1f80*/  MUFU.RSQ R22, -QNAN ;  /* 0xffc0000000167908 */ /* 0x000e220000001400 */
[----:B------:R-:W-:Y:S05]  /*1f90*/  BRA `(.L_x_34) ;  /* 0x0000000000047947 */ /* 0x000fea0003800000 */
.L_x_26:
[----:B------:R-:W-:-:S07]  /*1fa0*/  FADD.FTZ R22, R20, R0 ;  /* 0x0000000014167221 */ /* 0x000fce0000010000 */
.L_x_34:
[----:B------:R-:W-:Y:S05]  /*1fb0*/  BSYNC.RECONVERGENT B3 ;  /* 0x0000000000037941 */ /* 0x000fea0003800200 */
.L_x_24:
[----:B------:R-:W-:Y:S02]  /*1fc0*/  HFMA2 R19, -RZ, RZ, 0, 0 ;  /* 0x00000000ff137431 */ /* 0x000fe400000001ff */
[----:B0-----:R-:W-:Y:S02]  /*1fd0*/  IMAD.MOV.U32 R0, RZ, RZ, R22 ;  /* 0x000000ffff007224 */ /* 0x001fe400078e0016 */
[----:B------:R-:W-:Y:S05]  /*1fe0*/  RET.REL.NODEC R18 `(_Z20energy_half_spectrumPK6float2PKfS3_S3_S3_S3_S3_iiiffPd) ;  /* 0xffffffe012047950 */ /* 0x000fea0003c3ffff */
.L_x_35:
[----:B------:R-:W-:-:S00]  /*1ff0*/  BRA `(.L_x_35) ;  /* 0xfffffffc00fc7947 */ /* 0x000fc0000383ffff */
[----:B------:R-:W-:-:S00]  /*2000*/  NOP ;  /* 0x0000000000007918 */ /* 0x000fc00000000000 */
[----:B------:R-:W-:-:S00]  /*2010*/  NOP ;  /* 0x0000000000007918 */ /* 0x000fc00000000000 */
[----:B------:R-:W-:-:S00]  /*2020*/  NOP ;  /* 0x0000000000007918 */ /* 0x000fc00000000000 */
[----:B------:R-:W-:-:S00]  /*2030*/  NOP ;  /* 0x0000000000007918 */ /* 0x000fc00000000000 */
[----:B------:R-:W-:-:S00]  /*2040*/  NOP ;  /* 0x0000000000007918 */ /* 0x000fc00000000000 */
[----:B------:R-:W-:-:S00]  /*2050*/  NOP ;  /* 0x0000000000007918 */ /* 0x000fc00000000000 */
[----:B------:R-:W-:-:S00]  /*2060*/  NOP ;  /* 0x0000000000007918 */ /* 0x000fc00000000000 */
[----:B------:R-:W-:-:S00]  /*2070*/  NOP ;  /* 0x0000000000007918 */ /* 0x000fc00000000000 */
.L_x_148:


//--------------------- .text.gather_forces_to_atoms --------------------------
	.section	.text.gather_forces_to_atoms,"ax",@progbits
	.align	128
        .global         gather_forces_to_atoms
        .type           gather_forces_to_atoms,@function
        .size           gather_forces_to_atoms,(.L_x_149 - gather_forces_to_atoms)
        .other          gather_forces_to_atoms,@"STO_CUDA_ENTRY STV_DEFAULT"
gather_forces_to_atoms:
.text.gather_forces_to_atoms:
[----:B------:R-:W0:Y:S01]  /*0000*/  LDC R1, c[0x0][0x37c] ;  /* 0x0000df00ff017b82 */ /* 0x000e220000000800 */
[----:B------:R-:W1:Y:S07]  /*0010*/  S2R R3, SR_TID.X ;  /* 0x0000000000037919 */ /* 0x000e6e0000002100 */
[----:B------:R-:W1:Y:S01]  /*0020*/  S2UR UR4, SR_CTAID.X ;  /* 0x00000000000479c3 */ /* 0x000e620000002500 */
[----:B------:R-:W2:Y:S01]  /*0030*/  LDCU UR5, c[0x0][0x3b0] ;  /* 0x00007600ff0577ac */ /* 0x000ea20008000800 */
[----:B0-----:R-:W-:-:S05]  /*0040*/  IADD3 R1, PT, PT, R1, -0x10, RZ ;  /* 0xfffffff001017810 */ /* 0x001fca0007ffe0ff */
[----:B------:R-:W-:Y:S01]  /*0050*/  IMAD.MOV.U32 R0, RZ, RZ, R1 ;  /* 0x000000ffff007224 */ /* 0x000fe200078e0001 */
[----:B------:R-:W1:Y:S02]  /*0060*/  LDC R2, c[0x0][0x360] ;  /* 0x0000d800ff027b82 */ /* 0x000e640000000800 */
[----:B-1----:R-:W-:-:S05]  /*0070*/  IMAD R2, R2, UR4, R3 ;  /* 0x0000000402027c24 */ /* 0x002fca000f8e0203 */
[----:B--2---:R-:W-:-:S13]  /*0080*/  ISETP.GE.AND P0, PT, R2, UR5, PT ;  /* 0x0000000502007c0c */ /* 0x004fda000bf06270 */
[----:B------:R-:W-:Y:S05]  /*0090*/  @P0 EXIT ;  /* 0x000000000000094d */ /* 0x000fea0003800000 */
[----:B------:R-:W0:Y:S01]  /*00a0*/  LDC.64 R6, c[0x0][0x380] ;  /* 0x0000e000ff067b82 */ /* 0x000e220000000a00 */
[----:B------:R-:W1:Y:S07]  /*00b0*/  LDCU.64 UR6, c[0x0][0x358] ;  /* 0x00006b00ff0677ac */ /* 0x000e6e0008000a00 */
[----:B------:R-:W2:Y:S01]  /*00c0*/  LDC R11, c[0x0][0x3c0] ;  /* 0x0000f000ff0b7b82 */ /* 0x000ea20000000800 */
[----:B0-----:R-:W-:-:S05]  /*00d0*/  IMAD.WIDE R6, R2, 0xc, R6 ;  /* 0x0000000c02067825 */ /* 0x001fca00078e0206 */
[----:B-1----:R-:W3:Y:S04]  /*00e0*/  LDG.E R4, desc[UR6][R6.64] ;  /* 0x0000000606047981 */ /* 0x002ee8000c1e1900 */
[----:B------:R0:W5:Y:S04]  /*00f0*/  LDG.E R5, desc[UR6][R6.64+0x4] ;  /* 0x0000040606057981 */ /* 0x000168000c1e1900 */
[----:B------:R0:W5:Y:S01]  /*0100*/  LDG.E R3, desc[UR6][R6.64+0x8] ;  /* 0x0000080606037981 */ /* 0x000162000c1e1900 */
[----:B--2---:R-:W1:Y:S01]  /*0110*/  MUFU.RCP R8, R11 ;  /* 0x0000000b00087308 */ /* 0x004e620000001000 */
[----:B------:R-:W-:Y:S01]  /*0120*/  BSSY.RECONVERGENT B2, `(.L_x_36) ;  /* 0x000000e000027945 */ /* 0x000fe20003800200 */
[----:B-1----:R-:W-:-:S04]  /*0130*/  FFMA R9, R8, -R11, 1 ;  /* 0x3f80000008097423 */ /* 0x002fc8000000080b */
[----:B------:R-:W-:Y:S02]  /*0140*/  FFMA R9, R8, R9, R8 ;  /* 0x0000000908097223 */ /* 0x000fe40000000008 */
[----:B---3--:R-:W1:Y:S02]  /*0150*/  FCHK P0, R4, R11 ;  /* 0x0000000b04007302 */ /* 0x008e640000000000 */
[----:B------:R-:W-:-:S04]  /*0160*/  FFMA R8, R4, R9, RZ ;  /* 0x0000000904087223 */ /* 0x000fc800000000ff */
[----:B------:R-:W-:-:S04]  /*0170*/  FFMA R10, R8, -R11, R4 ;  /* 0x8000000b080a7223 */ /* 0x000fc80000000004 */
[----:B------:R-:W-:Y:S01]  /*0180*/  FFMA R8, R9, R10, R8 ;  /* 0x0000000a09087223 */ /* 0x000fe20000000008 */
[----:B01----:R-:W-:Y:S06]  /*0190*/  @!P0 BRA `(.L_x_37) ;  /* 0x0000000000188947 */ /* 0x003fec0003800000 */
[----:B------:R-:W0:Y:S01]  /*01a0*/  LDCU UR4, c[0x0][0x3c0] ;  /* 0x00007800ff0477ac */ /* 0x000e220008000800 */
[----:B------:R-:W-:Y:S02]  /*01b0*/  MOV R11, R4 ;  /* 0x00000004000b7202 */ /* 0x000fe40000000f00 */
[----:B------:R-:W-:Y:S01]  /*01c0*/  MOV R22, 0x1f0 ;  /* 0x000001f000167802 */ /* 0x000fe20000000f00 */
[----:B0-----:R-:W-:-:S07]  /*01d0*/  IMAD.U32 R14, RZ, RZ, UR4 ;  /* 0x00000004ff0e7e24 */ /* 0x001fce000f8e00ff */
[----:B-----5:R-:W-:Y:S05]  /*01e0*/  CALL.REL.NOINC `($__internal_2_$__cuda_sm3x_div_rn_noftz_f32_slowpath) ;  /* 0x0000003400047944 */ /* 0x020fea0003c00000 */
[----:B------:R-:W-:-:S07]  /*01f0*/  MOV R8, R11 ;  /* 0x0000000b00087202 */ /* 0x000fce0000000f00 */
.L_x_37:
[----:B------:R-:W-:Y:S05]  /*0200*/  BSYNC.RECONVERGENT B2 ;  /* 0x0000000000027941 */ /* 0x000fea0003800200 */
.L_x_36:
[----:B------:R-:W0:Y:S01]  /*0210*/  LDC R10, c[0x0][0x3c4] ;  /* 0x0000f100ff0a7b82 */ /* 0x000e220000000800 */
[----:B------:R-:W1:Y:S01]  /*0220*/  LDCU UR4, c[0x0][0x3b4] ;  /* 0x00007680ff0477ac */ /* 0x000e620008000800 */
[----:B------:R-:W-:Y:S01]  /*0230*/  BSSY.RECONVERGENT B2, `(.L_x_38) ;  /* 0x0000011000027945 */ /* 0x000fe20003800200 */
[----:B0-----:R-:W0:Y:S08]  /*0240*/  MUFU.RCP R4, R10 ;  /* 0x0000000a00047308 */ /* 0x001e300000001000 */
[----:B-----5:R-:W2:Y:S01]  /*0250*/  FCHK P0, R5, R10 ;  /* 0x0000000a05007302 */ /* 0x020ea20000000000 */
[----:B0-----:R-:W-:-:S04]  /*0260*/  FFMA R7, R4, -R10, 1 ;  /* 0x3f80000004077423 */ /* 0x001fc8000000080a */
[----:B------:R-:W-:Y:S01]  /*0270*/  FFMA R4, R4, R7, R4 ;  /* 0x0000000704047223 */ /* 0x000fe20000000004 */
[----:B-1----:R-:W-:-:S03]  /*0280*/  I2FP.F32.S32 R7, UR4 ;  /* 0x0000000400077c45 */ /* 0x002fc60008201400 */
[----:B------:R-:W-:Y:S02]  /*0290*/  FFMA R6, R5, R4, RZ ;  /* 0x0000000405067223 */ /* 0x000fe400000000ff */
[----:B------:R-:W-:Y:S02]  /*02a0*/  FMUL R16, R7, R8 ;  /* 0x0000000807107220 */ /* 0x000fe40000400000 */
[----:B------:R-:W-:-:S04]  /*02b0*/  FFMA R9, R6, -R10, R5 ;  /* 0x8000000a06097223 */ /* 0x000fc80000000005 */
[----:B------:R-:W-:Y:S01]  /*02c0*/  FFMA R6, R4, R9, R6 ;  /* 0x0000000904067223 */ /* 0x000fe20000000006 */
[----:B--2---:R-:W-:Y:S06]  /*02d0*/  @!P0 BRA `(.L_x_39) ;  /* 0x0000000000188947 */ /* 0x004fec0003800000 */
[----:B------:R-:W0:Y:S01]  /*02e0*/  LDCU UR4, c[0x0][0x3c4] ;  /* 0x00007880ff0477ac */ /* 0x000e220008000800 */
[----:B------:R-:W-:Y:S01]  /*02f0*/  IMAD.MOV.U32 R11, RZ, RZ, R5 ;  /* 0x000000ffff0b7224 */ /* 0x000fe200078e0005 */
[----:B------:R-:W-:Y:S02]  /*0300*/  MOV R22, 0x330 ;  /* 0x0000033000167802 */ /* 0x000fe40000000f00 */
[----:B0-----:R-:W-:-:S07]  /*0310*/  MOV R14, UR4 ;  /* 0x00000004000e7c02 */ /* 0x001fce0008000f00 */
[----:B------:R-:W-:Y:S05]  /*0320*/  CALL.REL.NOINC `($__internal_2_$__cuda_sm3x_div_rn_noftz_f32_slowpath) ;  /* 0x0000003000b47944 */ /* 0x000fea0003c00000 */
[----:B------:R-:W-:-:S07]  /*0330*/  IMAD.MOV.U32 R6, RZ, RZ, R11 ;  /* 0x000000ffff067224 */ /* 0x000fce00078e000b */
.L_x_39:
[----:B------:R-:W-:Y:S05]  /*0340*/  BSYNC.RECONVERGENT B2 ;  /* 0x0000000000027941 */ /* 0x000fea0003800200 */
.L_x_38:
[----:B------:R-:W0:Y:S01]  /*0350*/  LDC R10, c[0x0][0x3c8] ;  /* 0x0000f200ff0a7b82 */ /* 0x000e220000000800 */
[----:B------:R-:W1:Y:S01]  /*0360*/  LDCU UR4, c[0x0][0x3b8] ;  /* 0x00007700ff0477ac */ /* 0x000e620008000800 */
[----:B------:R-:W-:Y:S01]  /*0370*/  BSSY.RECONVERGENT B2, `(.L_x_40) ;  /* 0x0000011000027945 */ /* 0x000fe20003800200 */
[----:B0-----:R-:W0:Y:S08]  /*0380*/  MUFU.RCP R4, R10 ;  /* 0x0000000a00047308 */ /* 0x001e300000001000 */
[----:B------:R-:W2:Y:S01]  /*0390*/  FCHK P0, R3, R10 ;  /* 0x0000000a03007302 */ /* 0x000ea20000000000 */
        /* <DEDUP_REMOVED lines=9> */
[----:B------:R-:W-:Y:S02]  /*0430*/  MOV R11, R3 ;  /* 0x00000003000b7202 */ /* 0x000fe40000000f00 */
[----:B------:R-:W-:Y:S01]  /*0440*/  MOV R22, 0x470 ;  /* 0x0000047000167802 */ /* 0x000fe20000000f00 */
[----:B0-----:R-:W-:-:S07]  /*0450*/  IMAD.U32 R14, RZ, RZ, UR4 ;  /* 0x00000004ff0e7e24 */ /* 0x001fce000f8e00ff */
[----:B------:R-:W-:Y:S05]  /*0460*/  CALL.REL.NOINC `($__internal_2_$__cuda_sm3x_div_rn_noftz_f32_slowpath) ;  /* 0x0000003000647944 */ /* 0x000fea0003c00000 */
[----:B------:R-:W-:-:S07]  /*0470*/  MOV R4, R11 ;  /* 0x0000000b00047202 */ /* 0x000fce0000000f00 */
.L_x_41:
[----:B------:R-:W-:Y:S05]  /*0480*/  BSYNC.RECONVERGENT B2 ;  /* 0x0000000000027941 */ /* 0x000fea0003800200 */
.L_x_40:
[----:B------:R-:W0:Y:S01]  /*0490*/  FRND.FLOOR R5, R16 ;  /* 0x0000001000057307 */ /* 0x000e220000205000 */
[----:B------:R-:W1:Y:S01]  /*04a0*/  LDCU UR4, c[0x0][0x3bc] ;  /* 0x00007780ff0477ac */ /* 0x000e620008000800 */
[----:B------:R-:W-:Y:S02]  /*04b0*/  HFMA2 R9, -RZ, RZ, 2.375, 0 ;  /* 0x40c00000ff097431 */ /* 0x000fe400000001ff */
[----:B------:R-:W-:Y:S01]  /*04c0*/  IMAD.MOV.U32 R14, RZ, RZ, 0x3e2aaaab ;  /* 0x3e2aaaabff0e7424 */ /* 0x000fe200078e00ff */
[----:B------:R-:W-:Y:S03]  /*04d0*/  BSSY.RECONVERGENT B2, `(.L_x_42) ;  /* 0x000001d000027945 */ /* 0x000fe60003800200 */
[----:B------:R-:W-:Y:S01]  /*04e0*/  F2I.FLOOR.NTZ R13, R6 ;  /* 0x00000006000d7305 */ /* 0x000fe20000207100 */
[----:B------:R-:W-:Y:S01]  /*04f0*/  FFMA R9, R14, -R9, 1 ;  /* 0x3f8000000e097423 */ /* 0x000fe20000000809 */
[----:B0-----:R-:W-:-:S06]  /*0500*/  FADD R5, R16, -R5 ;  /* 0x8000000510057221 */ /* 0x001fcc0000000000 */
[----:B------:R-:W0:Y:S01]  /*0510*/  FRND.FLOOR R7, R6 ;  /* 0x0000000600077307 */ /* 0x000e220000205000 */
[----:B------:R-:W-:Y:S01]  /*0520*/  FFMA R14, R9, R14, 0.16666667163372039795 ;  /* 0x3e2aaaab090e7423 */ /* 0x000fe2000000000e */
[C---:B------:R-:W-:Y:S01]  /*0530*/  FADD R11, -R5.reuse, 1 ;  /* 0x3f800000050b7421 */ /* 0x040fe20000000100 */
[----:B-1----:R-:W-:Y:S01]  /*0540*/  I2FP.F32.S32 R3, UR4 ;  /* 0x0000000400037c45 */ /* 0x002fe20008201400 */
[----:B------:R-:W-:Y:S02]  /*0550*/  FMUL R10, R5, R5 ;  /* 0x00000005050a7220 */ /* 0x000fe40000400000 */
[----:B------:R-:W-:Y:S02]  /*0560*/  FMUL R8, R11, R11 ;  /* 0x0000000b0b087220 */ /* 0x000fe40000400000 */
[----:B------:R1:W-:Y:S01]  /*0570*/  F2I.FLOOR.NTZ R12, R16 ;  /* 0x00000010000c7305 */ /* 0x0003e20000207100 */
[----:B------:R-:W-:Y:S01]  /*0580*/  FMUL R4, R3, R4 ;  /* 0x0000000403047220 */ /* 0x000fe20000400000 */
[----:B------:R-:W-:-:S04]  /*0590*/  FMUL R11, R11, R8 ;  /* 0x000000080b0b7220 */ /* 0x000fc80000400000 */
[----:B------:R-:W-:Y:S02]  /*05a0*/  FFMA R8, R11, R14, RZ ;  /* 0x0000000e0b087223 */ /* 0x000fe400000000ff */
[----:B------:R-:W-:Y:S01]  /*05b0*/  FCHK P0, R11, 6 ;  /* 0x40c000000b007902 */ /* 0x000fe20000000000 */
[----:B0-----:R-:W-:Y:S01]  /*05c0*/  FADD R6, R6, -R7 ;  /* 0x8000000706067221 */ /* 0x001fe20000000000 */
[----:B-1----:R-:W-:Y:S02]  /*05d0*/  VIADD R16, R13, 0xffffffff ;  /* 0xffffffff0d107836 */ /* 0x002fe40000000000 */
[----:B------:R-:W-:-:S04]  /*05e0*/  FFMA R9, R8, -6, R11 ;  /* 0xc0c0000008097823 */ /* 0x000fc8000000000b */
[----:B------:R-:W-:Y:S01]  /*05f0*/  FFMA R8, R14, R9, R8 ;  /* 0x000000090e087223 */ /* 0x000fe20000000008 */
[----:B------:R-:W0:Y:S08]  /*0600*/  FRND.FLOOR R3, R4 ;  /* 0x0000000400037307 */ /* 0x000e300000205000 */
[----:B------:R-:W1:Y:S01]  /*0610*/  F2I.FLOOR.NTZ R15, R4 ;  /* 0x00000004000f7305 */ /* 0x000e620000207100 */
[----:B0-----:R-:W-:Y:S01]  /*0620*/  FADD R18, R4, -R3 ;  /* 0x8000000304127221 */ /* 0x001fe20000000000 */
[----:B------:R-:W-:Y:S01]  /*0630*/  FMUL R3, R5, R10 ;  /* 0x0000000a05037220 */ /* 0x000fe20000400000 */
[----:B-1----:R-:W-:Y:S01]  /*0640*/  IADD3 R17, PT, PT, R15, -0x1, RZ ;  /* 0xffffffff0f117810 */ /* 0x002fe20007ffe0ff */
[----:B------:R-:W-:Y:S06]  /*0650*/  @!P0 BRA `(.L_x_43) ;  /* 0x0000000000108947 */ /* 0x000fec0003800000 */
[----:B------:R-:W-:Y:S01]  /*0660*/  IMAD.MOV.U32 R14, RZ, RZ, 0x40c00000 ;  /* 0x40c00000ff0e7424 */ /* 0x000fe200078e00ff */
[----:B------:R-:W-:-:S07]  /*0670*/  MOV R22, 0x690 ;  /* 0x0000069000167802 */ /* 0x000fce0000000f00 */
[----:B------:R-:W-:Y:S05]  /*0680*/  CALL.REL.NOINC `($__internal_2_$__cuda_sm3x_div_rn_noftz_f32_slowpath) ;  /* 0x0000002c00dc7944 */ /* 0x000fea0003c00000 */
[----:B------:R-:W-:-:S07]  /*0690*/  MOV R8, R11 ;  /* 0x0000000b00087202 */ /* 0x000fce0000000f00 */
.L_x_43:
[----:B------:R-:W-:Y:S05]  /*06a0*/  BSYNC.RECONVERGENT B2 ;  /* 0x0000000000027941 */ /* 0x000fea0003800200 */
.L_x_42:
[----:B------:R-:W-:Y:S01]  /*06b0*/  FMUL R7, R3, 3 ;  /* 0x4040000003077820 */ /* 0x000fe20000400000 */
[----:B------:R-:W-:Y:S02]  /*06c0*/  HFMA2 R14, -RZ, RZ, 2.375, 0 ;  /* 0x40c00000ff0e7431 */ /* 0x000fe400000001ff */
[----:B------:R-:W-:Y:S01]  /*06d0*/  IMAD.MOV.U32 R9, RZ, RZ, 0x3e2aaaab ;  /* 0x3e2aaaabff097424 */ /* 0x000fe200078e00ff */
[----:B------:R-:W-:Y:S01]  /*06e0*/  BSSY.RECONVERGENT B2, `(.L_x_44) ;  /* 0x000000e000027945 */ /* 0x000fe20003800200 */
[----:B------:R-:W-:-:S04]  /*06f0*/  FFMA R4, R10, -6, R7 ;  /* 0xc0c000000a047823 */ /* 0x000fc80000000007 */
[----:B------:R-:W-:Y:S01]  /*0700*/  FADD R11, R4, 4 ;  /* 0x40800000040b7421 */ /* 0x000fe20000000000 */
[----:B------:R-:W-:-:S03]  /*0710*/  FFMA R14, R9, -R14, 1 ;  /* 0x3f800000090e7423 */ /* 0x000fc6000000080e */
[----:B------:R-:W0:Y:S01]  /*0720*/  FCHK P0, R11, 6 ;  /* 0x40c000000b007902 */ /* 0x000e220000000000 */
[----:B------:R-:W-:-:S04]  /*0730*/  FFMA R4, R14, R9, 0.16666667163372039795 ;  /* 0x3e2aaaab0e047423 */ /* 0x000fc80000000009 */
[----:B------:R-:W-:-:S04]  /*0740*/  FFMA R9, R4, R11, RZ ;  /* 0x0000000b04097223 */ /* 0x000fc800000000ff */
[----:B------:R-:W-:-:S04]  /*0750*/  FFMA R14, R9, -6, R11 ;  /* 0xc0c00000090e7823 */ /* 0x000fc8000000000b */
[----:B------:R-:W-:Y:S01]  /*0760*/  FFMA R9, R4, R14, R9 ;  /* 0x0000000e04097223 */ /* 0x000fe20000000009 */
[----:B0-----:R-:W-:Y:S06]  /*0770*/  @!P0 BRA `(.L_x_45) ;  /* 0x0000000000108947 */ /* 0x001fec0003800000 */
[----:B------:R-:W-:Y:S01]  /*0780*/  IMAD.MOV.U32 R14, RZ, RZ, 0x40c00000 ;  /* 0x40c00000ff0e7424 */ /* 0x000fe200078e00ff */
[----:B------:R-:W-:-:S07]  /*0790*/  MOV R22, 0x7b0 ;  /* 0x000007b000167802 */ /* 0x000fce0000000f00 */
[----:B------:R-:W-:Y:S05]  /*07a0*/  CALL.REL.NOINC `($__internal_2_$__cuda_sm3x_div_rn_noftz_f32_slowpath) ;  /* 0x0000002c00947944 */ /* 0x000fea0003c00000 */
[----:B------:R-:W-:-:S07]  /*07b0*/  MOV R9, R11 ;  /* 0x0000000b00097202 */ /* 0x000fce0000000f00 */
.L_x_45:
[----:B------:R-:W-:Y:S05]  /*07c0*/  BSYNC.RECONVERGENT B2 ;  /* 0x0000000000027941 */ /* 0x000fea0003800200 */
.L_x_44:
[----:B------:R-:W-:Y:S01]  /*07d0*/  FFMA R10, R10, 3, -R7 ;  /* 0x404000000a0a7823 */ /* 0x000fe20000000807 */
[----:B------:R-:W-:Y:S02]  /*07e0*/  HFMA2 R7, -RZ, RZ, 2.375, 0 ;  /* 0x40c00000ff077431 */ /* 0x000fe400000001ff */
[----:B------:R-:W-:Y:S01]  /*07f0*/  IMAD.MOV.U32 R4, RZ, RZ, 0x3e2aaaab ;  /* 0x3e2aaaabff047424 */ /* 0x000fe200078e00ff */
[----:B------:R-:W-:Y:S01]  /*0800*/  BSSY.RECONVERGENT B2, `(.L_x_46) ;  /* 0x000000e000027945 */ /* 0x000fe20003800200 */
[----:B------:R-:W-:-:S04]  /*0810*/  FFMA R10, R5, 3, R10 ;  /* 0x40400000050a7823 */ /* 0x000fc8000000000a */
        /* <DEDUP_REMOVED lines=12> */
.L_x_47:
[----:B------:R-:W-:Y:S05]  /*08e0*/  BSYNC.RECONVERGENT B2 ;  /* 0x0000000000027941 */ /* 0x000fea0003800200 */
.L_x_46:
[----:B------:R-:W-:Y:S02]  /*08f0*/  HFMA2 R5, -RZ, RZ, 2.375, 0 ;  /* 0x40c00000ff057431 */ /* 0x000fe400000001ff */
[----:B------:R-:W-:Y:S01]  /*0900*/  IMAD.MOV.U32 R4, RZ, RZ, 0x3e2aaaab ;  /* 0x3e2aaaabff047424 */ /* 0x000fe200078e00ff */
[----:B------:R-:W0:Y:S01]  /*0910*/  FCHK P0, R3, 6 ;  /* 0x40c0000003007902 */ /* 0x000e220000000000 */
[----:B------:R-:W-:Y:S02]  /*0920*/  BSSY.RECONVERGENT B2, `(.L_x_48) ;  /* 0x000000b000027945 */ /* 0x000fe40003800200 */
[----:B------:R-:W-:-:S04]  /*0930*/  FFMA R5, R4, -R5, 1 ;  /* 0x3f80000004057423 */ /* 0x000fc80000000805 */
[----:B------:R-:W-:-:S04]  /*0940*/  FFMA R5, R5, R4, 0.16666667163372039795 ;  /* 0x3e2aaaab05057423 */ /* 0x000fc80000000004 */
[----:B------:R-:W-:-:S04]  /*0950*/  FFMA R4, R3, R5, RZ ;  /* 0x0000000503047223 */ /* 0x000fc800000000ff */
[----:B------:R-:W-:-:S04]  /*0960*/  FFMA R11, R4, -6, R3 ;  /* 0xc0c00000040b7823 */ /* 0x000fc80000000003 */
[----:B------:R-:W-:Y:S01]  /*0970*/  FFMA R11, R5, R11, R4 ;  /* 0x0000000b050b7223 */ /* 0x000fe20000000004 */
[----:B0-----:R-:W-:Y:S06]  /*0980*/  @!P0 BRA `(.L_x_49) ;  /* 0x0000000000108947 */ /* 0x001fec0003800000 */
[----:B------:R-:W-:Y:S01]  /*0990*/  IMAD.MOV.U32 R11, RZ, RZ, R3 ;  /* 0x000000ffff0b7224 */ /* 0x000fe200078e0003 */
[----:B------:R-:W-:Y:S02]  /*09a0*/  MOV R14, 0x40c00000 ;  /* 0x40c00000000e7802 */ /* 0x000fe40000000f00 */
[----:B------:R-:W-:-:S07]  /*09b0*/  MOV R22, 0x9d0 ;  /* 0x000009d000167802 */ /* 0x000fce0000000f00 */
[----:B------:R-:W-:Y:S05]  /*09c0*/  CALL.REL.NOINC `($__internal_2_$__cuda_sm3x_div_rn_noftz_f32_slowpath) ;  /* 0x0000002c000c7944 */ /* 0x000fea0003c00000 */
.L_x_49:
[----:B------:R-:W-:Y:S05]  /*09d0*/  BSYNC.RECONVERGENT B2 ;  /* 0x0000000000027941 */ /* 0x000fea0003800200 */
.L_x_48:
[C---:B------:R-:W-:Y:S01]  /*09e0*/  FADD R3, -R6.reuse, 1 ;  /* 0x3f80000006037421 */ /* 0x040fe20000000100 */
[----:B------:R-:W-:Y:S01]  /*09f0*/  MOV R14, 0x40c00000 ;  /* 0x40c00000000e7802 */ /* 0x000fe20000000f00 */
[----:B------:R-:W-:Y:S01]  /*0a00*/  IMAD.MOV.U32 R5, RZ, RZ, 0x3e2aaaab ;  /* 0x3e2aaaabff057424 */ /* 0x000fe200078e00ff */
[----:B------:R0:W-:Y:S01]  /*0a10*/  STL.128 [R0], R8 ;  /* 0x0000000800007387 */ /* 0x0001e20000100c00 */
[----:B------:R-:W-:Y:S01]  /*0a20*/  FMUL R4, R3, R3 ;  /* 0x0000000303047220 */ /* 0x000fe20000400000 */
[----:B------:R-:W-:Y:S01]  /*0a30*/  BSSY.RECONVERGENT B2, `(.L_x_50) ;  /* 0x0000010000027945 */ /* 0x000fe20003800200 */
[----:B------:R-:W-:Y:S02]  /*0a40*/  FFMA R20, R5, -R14, 1 ;  /* 0x3f80000005147423 */ /* 0x000fe4000000080e */
[----:B------:R-:W-:Y:S01]  /*0a50*/  FMUL R14, R3, R4 ;  /* 0x00000004030e7220 */ /* 0x000fe20000400000 */
[----:B------:R-:W-:Y:S01]  /*0a60*/  FMUL R3, R6, R6 ;  /* 0x0000000606037220 */ /* 0x000fe20000400000 */
[----:B------:R-:W-:-:S02]  /*0a70*/  FFMA R4, R20, R5, 0.16666667163372039795 ;  /* 0x3e2aaaab14047423 */ /* 0x000fc40000000005 */
[----:B------:R-:W1:Y:S01]  /*0a80*/  FCHK P0, R14, 6 ;  /* 0x40c000000e007902 */ /* 0x000e620000000000 */
[----:B------:R-:W-:Y:S01]  /*0a90*/  FMUL R20, R6, R3 ;  /* 0x0000000306147220 */ /* 0x000fe20000400000 */
[----:B------:R-:W-:-:S04]  /*0aa0*/  FFMA R5, R4, R14, RZ ;  /* 0x0000000e04057223 */ /* 0x000fc800000000ff */
[----:B------:R-:W-:-:S04]  /*0ab0*/  FFMA R7, R5, -6, R14 ;  /* 0xc0c0000005077823 */ /* 0x000fc8000000000e */
[----:B------:R-:W-:Y:S01]  /*0ac0*/  FFMA R4, R4, R7, R5 ;  /* 0x0000000704047223 */ /* 0x000fe20000000005 */
[----:B01----:R-:W-:Y:S06]  /*0ad0*/  @!P0 BRA `(.L_x_51) ;  /* 0x0000000000148947 */ /* 0x003fec0003800000 */
[----:B------:R-:W-:Y:S02]  /*0ae0*/  IMAD.MOV.U32 R11, RZ, RZ, R14 ;  /* 0x000000ffff0b7224 */ /* 0x000fe400078e000e */
[----:B------:R-:W-:Y:S01]  /*0af0*/  HFMA2 R14, -RZ, RZ, 2.375, 0 ;  /* 0x40c00000ff0e7431 */ /* 0x000fe200000001ff */
[----:B------:R-:W-:-:S07]  /*0b00*/  MOV R22, 0xb20 ;  /* 0x00000b2000167802 */ /* 0x000fce0000000f00 */
[----:B------:R-:W-:Y:S05]  /*0b10*/  CALL.REL.NOINC `($__internal_2_$__cuda_sm3x_div_rn_noftz_f32_slowpath) ;  /* 0x0000002800b87944 */ /* 0x000fea0003c00000 */
[----:B------:R-:W-:-:S07]  /*0b20*/  IMAD.MOV.U32 R4, RZ, RZ, R11 ;  /* 0x000000ffff047224 */ /* 0x000fce00078e000b */
.L_x_51:
[----:B------:R-:W-:Y:S05]  /*0b30*/  BSYNC.RECONVERGENT B2 ;  /* 0x0000000000027941 */ /* 0x000fea0003800200 */
.L_x_50:
[----:B------:R-:W-:Y:S01]  /*0b40*/  FMUL R10, R20, 3 ;  /* 0x40400000140a7820 */ /* 0x000fe20000400000 */
[----:B------:R-:W-:Y:S01]  /*0b50*/  MOV R7, 0x3e2aaaab ;  /* 0x3e2aaaab00077802 */ /* 0x000fe20000000f00 */
[----:B------:R-:W-:Y:S01]  /*0b60*/  IMAD.MOV.U32 R8, RZ, RZ, 0x40c00000 ;  /* 0x40c00000ff087424 */ /* 0x000fe200078e00ff */
[----:B------:R-:W-:Y:S01]  /*0b70*/  BSSY.RECONVERGENT B2, `(.L_x_52) ;  /* 0x000000e000027945 */ /* 0x000fe20003800200 */
[----:B------:R-:W-:Y:S02]  /*0b80*/  FFMA R5, R3, -6, R10 ;  /* 0xc0c0000003057823 */ /* 0x000fe4000000000a */
[----:B------:R-:W-:Y:S02]  /*0b90*/  FFMA R8, R7, -R8, 1 ;  /* 0x3f80000007087423 */ /* 0x000fe40000000808 */
[----:B------:R-:W-:Y:S02]  /*0ba0*/  FADD R11, R5, 4 ;  /* 0x40800000050b7421 */ /* 0x000fe40000000000 */
[----:B------:R-:W-:-:S02]  /*0bb0*/  FFMA R5, R8, R7, 0.16666667163372039795 ;  /* 0x3e2aaaab08057423 */ /* 0x000fc40000000007 */
[----:B------:R-:W0:Y:S02]  /*0bc0*/  FCHK P0, R11, 6 ;  /* 0x40c000000b007902 */ /* 0x000e240000000000 */
[----:B------:R-:W-:-:S04]  /*0bd0*/  FFMA R8, R5, R11, RZ ;  /* 0x0000000b05087223 */ /* 0x000fc800000000ff */
[----:B------:R-:W-:-:S04]  /*0be0*/  FFMA R7, R8, -6, R11 ;  /* 0xc0c0000008077823 */ /* 0x000fc8000000000b */
[----:B------:R-:W-:Y:S01]  /*0bf0*/  FFMA R5, R5, R7, R8 ;  /* 0x0000000705057223 */ /* 0x000fe20000000008 */
[----:B0-----:R-:W-:Y:S06]  /*0c00*/  @!P0 BRA `(.L_x_53) ;  /* 0x0000000000108947 */ /* 0x001fec0003800000 */
[----:B------:R-:W-:Y:S01]  /*0c10*/  HFMA2 R14, -RZ, RZ, 2.375, 0 ;  /* 0x40c00000ff0e7431 */ /* 0x000fe200000001ff */
[----:B------:R-:W-:-:S07]  /*0c20*/  MOV R22, 0xc40 ;  /* 0x00000c4000167802 */ /* 0x000fce0000000f00 */
[----:B------:R-:W-:Y:S05]  /*0c30*/  CALL.REL.NOINC `($__internal_2_$__cuda_sm3x_div_rn_noftz_f32_slowpath) ;  /* 0x0000002800707944 */ /* 0x000fea0003c00000 */
[----:B------:R-:W-:-:S07]  /*0c40*/  IMAD.MOV.U32 R5, RZ, RZ, R11 ;  /* 0x000000ffff057224 */ /* 0x000fce00078e000b */
.L_x_53:
[----:B------:R-:W-:Y:S05]  /*0c50*/  BSYNC.RECONVERGENT B2 ;  /* 0x0000000000027941 */ /* 0x000fea0003800200 */
.L_x_52:
[----:B------:R-:W-:Y:S01]  /*0c60*/  FFMA R3, R3, 3, -R10 ;  /* 0x4040000003037823 */ /* 0x000fe2000000080a */
[----:B------:R-:W-:Y:S01]  /*0c70*/  MOV R7, 0x3e2aaaab ;  /* 0x3e2aaaab00077802 */ /* 0x000fe20000000f00 */
[----:B------:R-:W-:Y:S01]  /*0c80*/  IMAD.MOV.U32 R8, RZ, RZ, 0x40c00000 ;  /* 0x40c00000ff087424 */ /* 0x000fe200078e00ff */
[----:B------:R-:W-:Y:S01]  /*0c90*/  BSSY.RECONVERGENT B2, `(.L_x_54) ;  /* 0x000000e000027945 */ /* 0x000fe20003800200 */
[----:B------:R-:W-:Y:S02]  /*0ca0*/  FFMA R3, R6, 3, R3 ;  /* 0x4040000006037823 */ /* 0x000fe40000000003 */
        /* <DEDUP_REMOVED lines=12> */
.L_x_55:
[----:B------:R-:W-:Y:S05]  /*0d70*/  BSYNC.RECONVERGENT B2 ;  /* 0x0000000000027941 */ /* 0x000fea0003800200 */
.L_x_54:
[----:B------:R-:W-:Y:S01]  /*0d80*/  MOV R7, 0x3e2aaaab ;  /* 0x3e2aaaab00077802 */ /* 0x000fe20000000f00 */
        /* <DEDUP_REMOVED lines=9> */
[----:B------:R-:W-:Y:S01]  /*0e20*/  MOV R11, R20 ;  /* 0x00000014000b7202 */ /* 0x000fe20000000f00 */
[----:B------:R-:W-:Y:S01]  /*0e30*/  IMAD.MOV.U32 R14, RZ, RZ, 0x40c00000 ;  /* 0x40c00000ff0e7424 */ /* 0x000fe200078e00ff */
[----:B------:R-:W-:-:S07]  /*0e40*/  MOV R22, 0xe60 ;  /* 0x00000e6000167802 */ /* 0x000fce0000000f00 */
[----:B------:R-:W-:Y:S05]  /*0e50*/  CALL.REL.NOINC `($__internal_2_$__cuda_sm3x_div_rn_noftz_f32_slowpath) ;  /* 0x0000002400e87944 */ /* 0x000fea0003c00000 */
[----:B------:R-:W-:-:S07]  /*0e60*/  MOV R7, R11 ;  /* 0x0000000b00077202 */ /* 0x000fce0000000f00 */
.L_x_57:
[----:B------:R-:W-:Y:S05]  /*0e70*/  BSYNC.RECONVERGENT B2 ;  /* 0x0000000000027941 */ /* 0x000fea0003800200 */
.L_x_56:
[----:B------:R-:W-:Y:S01]  /*0e80*/  FADD R3, -R18, 1 ;  /* 0x3f80000012037421 */ /* 0x000fe20000000100 */
[----:B------:R-:W-:Y:S02]  /*0e90*/  HFMA2 R10, -RZ, RZ, 2.375, 0 ;  /* 0x40c00000ff0a7431 */ /* 0x000fe400000001ff */
[----:B------:R-:W-:Y:S01]  /*0ea0*/  IMAD.MOV.U32 R9, RZ, RZ, 0x3e2aaaab ;  /* 0x3e2aaaabff097424 */ /* 0x000fe200078e00ff */
[----:B------:R-:W-:Y:S01]  /*0eb0*/  BSSY.RECONVERGENT B2, `(.L_x_58) ;  /* 0x0000010000027945 */ /* 0x000fe20003800200 */
[----:B------:R-:W-:-:S04]  /*0ec0*/  FMUL R8, R3, R3 ;  /* 0x0000000303087220 */ /* 0x000fc80000400000 */
[----:B------:R-:W-:Y:S01]  /*0ed0*/  FMUL R11, R3, R8 ;  /* 0x00000008030b7220 */ /* 0x000fe20000400000 */
[C---:B------:R-:W-:Y:S01]  /*0ee0*/  FMUL R3, R18.reuse, R18 ;  /* 0x0000001212037220 */ /* 0x040fe20000400000 */
[----:B------:R-:W-:Y:S02]  /*0ef0*/  FFMA R10, R9, -R10, 1 ;  /* 0x3f800000090a7423 */ /* 0x000fe4000000080a */
[----:B------:R-:W0:Y:S01]  /*0f00*/  FCHK P0, R11, 6 ;  /* 0x40c000000b007902 */ /* 0x000e220000000000 */
[----:B------:R-:W-:Y:S01]  /*0f10*/  FMUL R20, R18, R3 ;  /* 0x0000000312147220 */ /* 0x000fe20000400000 */
        /* <DEDUP_REMOVED lines=9> */
.L_x_59:
[----:B------:R-:W-:Y:S05]  /*0fb0*/  BSYNC.RECONVERGENT B2 ;  /* 0x0000000000027941 */ /* 0x000fea0003800200 */
.L_x_58:
        /* <DEDUP_REMOVED lines=17> */
[----:B------:R-:W-:-:S07]  /*10d0*/  IMAD.MOV.U32 R9, RZ, RZ, R11 ;  /* 0x000000ffff097224 */ /* 0x000fce00078e000b */
.L_x_61:
[----:B------:R-:W-:Y:S05]  /*10e0*/  BSYNC.RECONVERGENT B2 ;  /* 0x0000000000027941 */ /* 0x000fea0003800200 */
.L_x_60:
        /* <DEDUP_REMOVED lines=17> */
.L_x_63:
[----:B------:R-:W-:Y:S05]  /*1200*/  BSYNC.RECONVERGENT B2 ;  /* 0x0000000000027941 */ /* 0x000fea0003800200 */
.L_x_62:
        /* <DEDUP_REMOVED lines=14> */
.L_x_65:
[----:B------:R-:W-:Y:S05]  /*12f0*/  BSYNC.RECONVERGENT B2 ;  /* 0x0000000000027941 */ /* 0x000fea0003800200 */
.L_x_64:
[----:B------:R-:W0:Y:S01]  /*1300*/  LDC R3, c[0x0][0x3bc] ;  /* 0x0000ef00ff037b82 */ /* 0x000e220000000800 */
[----:B------:R-:W-:Y:S01]  /*1310*/  IABS R24, R17 ;  /* 0x0000001100187213 */ /* 0x000fe20000000000 */
[----:B------:R-:W-:Y:S01]  /*1320*/  VIADD R23, R15, 0x1 ;  /* 0x000000010f177836 */ /* 0x000fe20000000000 */
[----:B------:R-:W-:Y:S01]  /*1330*/  ISETP.GE.AND P4, PT, R17, RZ, PT ;  /* 0x000000ff1100720c */ /* 0x000fe20003f86270 */
[----:B------:R-:W-:Y:S01]  /*1340*/  VIADD R30, R13, 0x2 ;  /* 0x000000020d1e7836 */ /* 0x000fe20000000000 */
[----:B------:R-:W-:Y:S01]  /*1350*/  ISETP.GE.AND P2, PT, R15, RZ, PT ;  /* 0x000000ff0f00720c */ /* 0x000fe20003f46270 */
[----:B------:R-:W-:Y:S01]  /*1360*/  HFMA2 R60, -RZ, RZ, 0, 0 ;  /* 0x00000000ff3c7431 */ /* 0x000fe200000001ff */
[----:B------:R-:W-:Y:S01]  /*1370*/  IABS R27, R23 ;  /* 0x00000017001b7213 */ /* 0x000fe20000000000 */
[----:B------:R-:W1:Y:S01]  /*1380*/  LDC R52, c[0x0][0x3b8] ;  /* 0x0000ee00ff347b82 */ /* 0x000e620000000800 */
[----:B------:R-:W-:Y:S01]  /*1390*/  IADD3 R28, PT, PT, R13, 0x1, RZ ;  /* 0x000000010d1c7810 */ /* 0x000fe20007ffe0ff */
[----:B------:R-:W2:Y:S01]  /*13a0*/  LDCU.64 UR8, c[0x0][0x388] ;  /* 0x00007100ff0877ac */ /* 0x000ea20008000a00 */
[----:B------:R-:W-:Y:S01]  /*13b0*/  ISETP.GE.AND P0, PT, R16, RZ, PT ;  /* 0x000000ff1000720c */ /* 0x000fe20003f06270 */
[----:B------:R-:W3:Y:S04]  /*13c0*/  LDCU.128 UR12, c[0x0][0x390] ;  /* 0x00007200ff0c77ac */ /* 0x000ee80008000c00 */
[----:B------:R-:W4:Y:S01]  /*13d0*/  LDC R71, c[0x0][0x3b4] ;  /* 0x0000ed00ff477b82 */ /* 0x000f220000000800 */
[----:B------:R-:W-:Y:S01]  /*13e0*/  UMOV UR4, 0xffffffff ;  /* 0xffffffff00047882 */ /* 0x000fe20000000000 */
[----:B0-----:R-:W-:-:S04]  /*13f0*/  IABS R26, R3 ;  /* 0x00000003001a7213 */ /* 0x001fc80000000000 */
[----:B------:R-:W0:Y:S01]  /*1400*/  I2F.RP R19, R26 ;  /* 0x0000001a00137306 */ /* 0x000e220000209400 */
[----:B-1----:R-:W-:-:S07]  /*1410*/  IABS R14, R52 ;  /* 0x00000034000e7213 */ /* 0x002fce0000000000 */
[----:B------:R-:W1:Y:S08]  /*1420*/  I2F.RP R20, R14 ;  /* 0x0000000e00147306 */ /* 0x000e700000209400 */
[----:B0-----:R-:W0:Y:S08]  /*1430*/  MUFU.RCP R19, R19 ;  /* 0x0000001300137308 */ /* 0x001e300000001000 */
[----:B-1----:R-:W1:Y:S01]  /*1440*/  MUFU.RCP R20, R20 ;  /* 0x0000001400147308 */ /* 0x002e620000001000 */
[----:B0-----:R-:W-:-:S07]  /*1450*/  IADD3 R21, PT, PT, R19, 0xffffffe, RZ ;  /* 0x0ffffffe13157810 */ /* 0x001fce0007ffe0ff */
[----:B------:R-:W0:Y:S01]  /*1460*/  F2I.FTZ.U32.TRUNC.NTZ R21, R21 ;  /* 0x0000001500157305 */ /* 0x000e22000021f000 */
[----:B-1----:R-:W-:Y:S01]  /*1470*/  IADD3 R18, PT, PT, R20, 0xffffffe, RZ ;  /* 0x0ffffffe14127810 */ /* 0x002fe20007ffe0ff */
[----:B------:R-:W-:-:S06]  /*1480*/  HFMA2 R20, -RZ, RZ, 0, 0 ;  /* 0x00000000ff147431 */ /* 0x000fcc00000001ff */
[----:B------:R-:W1:Y:S01]  /*1490*/  F2I.FTZ.U32.TRUNC.NTZ R19, R18 ;  /* 0x0000001200137305 */ /* 0x000e62000021f000 */
[----:B0-----:R-:W-:-:S04]  /*14a0*/  IMAD.MOV R25, RZ, RZ, -R21 ;  /* 0x000000ffff197224 */ /* 0x001fc800078e0a15 */
[----:B------:R-:W-:-:S04]  /*14b0*/  IMAD R25, R25, R26, RZ ;  /* 0x0000001a19197224 */ /* 0x000fc800078e02ff */
[----:B------:R-:W-:Y:S01]  /*14c0*/  IMAD.HI.U32 R22, R21, R25, R20 ;  /* 0x0000001915167227 */ /* 0x000fe200078e0014 */
[----:B------:R-:W-:Y:S02]  /*14d0*/  IABS R25, R15 ;  /* 0x0000000f00197213 */ /* 0x000fe40000000000 */
[----:B-1----:R-:W-:Y:S01]  /*14e0*/  IADD3 R31, PT, PT, RZ, -R19, RZ ;  /* 0x80000013ff1f7210 */ /* 0x002fe20007ffe0ff */
[----:B------:R-:W-:Y:S01]  /*14f0*/  IMAD.MOV.U32 R21, RZ, RZ, R24 ;  /* 0x000000ffff157224 */ /* 0x000fe200078e0018 */
[----:B------:R-:W-:Y:S01]  /*1500*/  IADD3 R24, PT, PT, R15, 0x2, RZ ;  /* 0x000000020f187810 */ /* 0x000fe20007ffe0ff */
[----:B------:R-:W-:-:S03]  /*1510*/  IMAD.HI.U32 R18, R22, R25, RZ ;  /* 0x0000001916127227 */ /* 0x000fc600078e00ff */
[----:B------:R-:W-:Y:S01]  /*1520*/  IABS R29, R24 ;  /* 0x00000018001d7213 */ /* 0x000fe20000000000 */
[----:B------:R-:W-:Y:S01]  /*1530*/  IMAD.HI.U32 R20, R22, R21, RZ ;  /* 0x0000001516147227 */ /* 0x000fe200078e00ff */
[----:B------:R-:W-:-:S03]  /*1540*/  IADD3 R18, PT, PT, -R18, RZ, RZ ;  /* 0x000000ff12127210 */ /* 0x000fc60007ffe1ff */
[----:B------:R-:W-:Y:S02]  /*1550*/  IMAD.MOV R17, RZ, RZ, -R20 ;  /* 0x000000ffff117224 */ /* 0x000fe400078e0a14 */
[----:B------:R-:W-:-:S04]  /*1560*/  IMAD.HI.U32 R20, R22, R27, RZ ;  /* 0x0000001b16147227 */ /* 0x000fc800078e00ff */
[----:B------:R-:W-:Y:S02]  /*1570*/  IMAD R17, R26, R17, R21 ;  /* 0x000000111a117224 */ /* 0x000fe400078e0215 */
[----:B------:R-:W-:Y:S02]  /*1580*/  IMAD.MOV R20, RZ, RZ, -R20 ;  /* 0x000000ffff147224 */ /* 0x000fe400078e0a14 */
[----:B------:R-:W-:Y:S01]  /*1590*/  IMAD.HI.U32 R22, R22, R29, RZ ;  /* 0x0000001d16167227 */ /* 0x000fe200078e00ff */
[----:B------:R-:W-:-:S03]  /*15a0*/  ISETP.GT.U32.AND P5, PT, R26, R17, PT ;  /* 0x000000111a00720c */ /* 0x000fc60003fa4070 */
[C---:B------:R-:W-:Y:S01]  /*15b0*/  IMAD R21, R26.reuse, R20, R27 ;  /* 0x000000141a157224 */ /* 0x040fe200078e021b */
[----:B------:R-:W-:Y:S01]  /*15c0*/  IABS R27, R28 ;  /* 0x0000001c001b7213 */ /* 0x000fe20000000000 */
[C---:B------:R-:W-:Y:S01]  /*15d0*/  IMAD R20, R26.reuse, R18, R25 ;  /* 0x000000121a147224 */ /* 0x040fe200078e0219 */
[----:B------:R-:W-:Y:S01]  /*15e0*/  MOV R18, RZ ;  /* 0x000000ff00127202 */ /* 0x000fe20000000f00 */
[----:B------:R-:W-:Y:S01]  /*15f0*/  IMAD.MOV R22, RZ, RZ, -R22 ;  /* 0x000000ffff167224 */ /* 0x000fe200078e0a16 */
[C---:B------:R-:W-:Y:S01]  /*1600*/  ISETP.GT.U32.AND P1, PT, R26.reuse, R21, PT ;  /* 0x000000151a00720c */ /* 0x040fe20003f24070 */
[----:B------:R-:W-:Y:S01]  /*1610*/  IMAD R15, R31, R14, RZ ;  /* 0x0000000e1f0f7224 */ /* 0x000fe200078e02ff */
[C---:B------:R-:W-:Y:S01]  /*1620*/  ISETP.GT.U32.AND P3, PT, R26.reuse, R20, PT ;  /* 0x000000141a00720c */ /* 0x040fe20003f64070 */
[C---:B------:R-:W-:Y:S01]  /*1630*/  IMAD R22, R26.reuse, R22, R29 ;  /* 0x000000161a167224 */ /* 0x040fe200078e021d */
[----:B------:R-:W-:Y:S01]  /*1640*/  IABS R25, R16 ;  /* 0x0000001000197213 */ /* 0x000fe20000000000 */
[----:B------:R-:W-:Y:S01]  /*1650*/  @!P5 IMAD.IADD R17, R17, 0x1, -R26 ;  /* 0x000000011111d824 */ /* 0x000fe200078e0a1a */
[----:B------:R-:W-:Y:S01]  /*1660*/  IABS R16, R13 ;  /* 0x0000000d00107213 */ /* 0x000fe20000000000 */
[----:B------:R-:W-:Y:S01]  /*1670*/  IMAD.HI.U32 R18, R19, R15, R18 ;  /* 0x0000000f13127227 */ /* 0x000fe200078e0012 */
[----:B------:R-:W-:-:S02]  /*1680*/  ISETP.GT.U32.AND P6, PT, R26, R22, PT ;  /* 0x000000161a00720c */ /* 0x000fc40003fc4070 */
[----:B------:R-:W-:Y:S02]  /*1690*/  ISETP.GT.U32.AND P5, PT, R26, R17, PT ;  /* 0x000000111a00720c */ /* 0x000fe40003fa4070 */
[----:B------:R-:W-:Y:S01]  /*16a0*/  IABS R29, R30 ;  /* 0x0000001e001d7213 */ /* 0x000fe20000000000 */
[----:B------:R-:W-:Y:S01]  /*16b0*/  IMAD.HI.U32 R15, R18, R25, RZ ;  /* 0x00000019120f7227 */ /* 0x000fe200078e00ff */
[----:B------:R-:W-:-:S03]  /*16c0*/  @!P1 IADD3 R21, PT, PT, R21, -R26, RZ ;  /* 0x8000001a15159210 */ /* 0x000fc60007ffe0ff */
[--C-:B------:R-:W-:Y:S01]  /*16d0*/  @!P3 IMAD.IADD R20, R20, 0x1, -R26.reuse ;  /* 0x000000011414b824 */ /* 0x100fe200078e0a1a */
[----:B------:R-:W-:Y:S01]  /*16e0*/  ISETP.GT.U32.AND P1, PT, R26, R21, PT ;  /* 0x000000151a00720c */ /* 0x000fe20003f24070 */
[----:B------:R-:W-:Y:S02]  /*16f0*/  IMAD.MOV R15, RZ, RZ, -R15 ;  /* 0x000000ffff0f7224 */ /* 0x000fe400078e0a0f */
[----:B------:R-:W-:Y:S01]  /*1700*/  @!P6 IADD3 R22, PT, PT, R22, -R26, RZ ;  /* 0x8000001a1616e210 */ /* 0x000fe20007ffe0ff */
[----:B------:R-:W-:Y:S01]  /*1710*/  IMAD.HI.U32 R19, R18, R27, RZ ;  /* 0x0000001b12137227 */ /* 0x000fe200078e00ff */
[C---:B------:R-:W-:Y:S02]  /*1720*/  ISETP.GT.U32.AND P3, PT, R26.reuse, R20, PT ;  /* 0x000000141a00720c */ /* 0x040fe40003f64070 */
[----:B------:R-:W-:Y:S01]  /*1730*/  ISETP.GT.U32.AND P6, PT, R26, R22, PT ;  /* 0x000000161a00720c */ /* 0x000fe20003fc4070 */
[----:B------:R-:W-:Y:S01]  /*1740*/  @!P5 IMAD.IADD R17, R17, 0x1, -R26 ;  /* 0x000000011111d824 */ /* 0x000fe200078e0a1a */
[----:B------:R-:W-:Y:S01]  /*1750*/  ISETP.GE.AND P5, PT, R23, RZ, PT ;  /* 0x000000ff1700720c */ /* 0x000fe20003fa6270 */
[----:B------:R-:W-:Y:S01]  /*1760*/  IMAD R15, R14, R15, R25 ;  /* 0x0000000f0e0f7224 */ /* 0x000fe200078e0219 */
[----:B------:R-:W-:Y:S01]  /*1770*/  MOV R23, R16 ;  /* 0x0000001000177202 */ /* 0x000fe20000000f00 */
[----:B------:R-:W-:Y:S01]  /*1780*/  IMAD.MOV R19, RZ, RZ, -R19 ;  /* 0x000000ffff137224 */ /* 0x000fe200078e0a13 */
[----:B------:R-:W-:-:S02]  /*1790*/  @!P1 IADD3 R21, PT, PT, R21, -R26, RZ ;  /* 0x8000001a15159210 */ /* 0x000fc40007ffe0ff */
[----:B------:R-:W-:Y:S01]  /*17a0*/  ISETP.GE.AND P1, PT, R24, RZ, PT ;  /* 0x000000ff1800720c */ /* 0x000fe20003f26270 */
[----:B------:R-:W-:Y:S01]  /*17b0*/  IMAD.HI.U32 R16, R18, R23, RZ ;  /* 0x0000001712107227 */ /* 0x000fe200078e00ff */
[----:B------:R-:W-:Y:S02]  /*17c0*/  @!P4 IADD3 R17, PT, PT, -R17, RZ, RZ ;  /* 0x000000ff1111c210 */ /* 0x000fe40007ffe1ff */
[----:B------:R-:W-:Y:S01]  /*17d0*/  @!P3 IADD3 R20, PT, PT, R20, -R26, RZ ;  /* 0x8000001a1414b210 */ /* 0x000fe20007ffe0ff */
[----:B------:R-:W-:Y:S01]  /*17e0*/  IMAD.HI.U32 R18, R18, R29, RZ ;  /* 0x0000001d12127227 */ /* 0x000fe200078e00ff */
[----:B------:R-:W-:Y:S02]  /*17f0*/  ISETP.GT.U32.AND P3, PT, R14, R15, PT ;  /* 0x0000000f0e00720c */ /* 0x000fe40003f64070 */
[----:B------:R-:W-:Y:S01]  /*1800*/  IADD3 R16, PT, PT, -R16, RZ, RZ ;  /* 0x000000ff10107210 */ /* 0x000fe20007ffe1ff */
[----:B------:R-:W-:Y:S01]  /*1810*/  IMAD.MOV R18, RZ, RZ, -R18 ;  /* 0x000000ffff127224 */ /* 0x000fe200078e0a12 */
[----:B------:R-:W-:Y:S01]  /*1820*/  ISETP.NE.AND P4, PT, R3, RZ, PT ;  /* 0x000000ff0300720c */ /* 0x000fe20003f85270 */
[----:B------:R-:W-:-:S02]  /*1830*/  IMAD R25, R14, R19, R27 ;  /* 0x000000130e197224 */ /* 0x000fc400078e021b */
[----:B------:R-:W-:Y:S02]  /*1840*/  @!P6 IMAD.IADD R22, R22, 0x1, -R26 ;  /* 0x000000011616e824 */ /* 0x000fe400078e0a1a */
[C---:B------:R-:W-:Y:S01]  /*1850*/  IMAD R23, R14.reuse, R16, R23 ;  /* 0x000000100e177224 */ /* 0x040fe200078e0217 */
[C---:B------:R-:W-:Y:S01]  /*1860*/  ISETP.GT.U32.AND P6, PT, R14.reuse, R25, PT ;  /* 0x000000190e00720c */ /* 0x040fe20003fc4070 */
[C---:B------:R-:W-:Y:S01]  /*1870*/  IMAD R27, R14.reuse, R18, R29 ;  /* 0x000000120e1b7224 */ /* 0x040fe200078e021d */
[----:B------:R-:W-:Y:S01]  /*1880*/  LOP3.LUT R16, RZ, R3, RZ, 0x33, !PT ;  /* 0x00000003ff107212 */ /* 0x000fe200078e33ff */
[----:B------:R-:W-:Y:S01]  /*1890*/  @!P5 IMAD.MOV R21, RZ, RZ, -R21 ;  /* 0x000000ffff15d224 */ /* 0x000fe200078e0a15 */
[----:B------:R-:W-:Y:S01]  /*18a0*/  @!P3 IADD3 R15, PT, PT, R15, -R14, RZ ;  /* 0x8000000e0f0fb210 */ /* 0x000fe20007ffe0ff */
[----:B------:R-:W-:Y:S01]  /*18b0*/  @!P2 IMAD.MOV R20, RZ, RZ, -R20 ;  /* 0x000000ffff14a224 */ /* 0x000fe200078e0a14 */
[C---:B------:R-:W-:Y:S02]  /*18c0*/  ISETP.GT.U32.AND P5, PT, R14.reuse, R23, PT ;  /* 0x000000170e00720c */ /* 0x040fe40003fa4070 */
[----:B------:R-:W-:-:S02]  /*18d0*/  ISETP.GT.U32.AND P3, PT, R14, R27, PT ;  /* 0x0000001b0e00720c */ /* 0x000fc40003f64070 */
[----:B------:R-:W-:Y:S02]  /*18e0*/  ISETP.GT.U32.AND P2, PT, R14, R15, PT ;  /* 0x0000000f0e00720c */ /* 0x000fe40003f44070 */
[----:B------:R-:W-:Y:S01]  /*18f0*/  @!P1 IADD3 R22, PT, PT, -R22, RZ, RZ ;  /* 0x000000ff16169210 */ /* 0x000fe20007ffe1ff */
[--C-:B------:R-:W-:Y:S01]  /*1900*/  @!P6 IMAD.IADD R25, R25, 0x1, -R14.reuse ;  /* 0x000000011919e824 */ /* 0x100fe200078e0a0e */
[C---:B------:R-:W-:Y:S02]  /*1910*/  SEL R17, R16.reuse, R17, !P4 ;  /* 0x0000001110117207 */ /* 0x040fe40006000000 */
[C---:B------:R-:W-:Y:S02]  /*1920*/  SEL R20, R16.reuse, R20, !P4 ;  /* 0x0000001410147207 */ /* 0x040fe40006000000 */
[----:B------:R-:W-:Y:S02]  /*1930*/  SEL R21, R16, R21, !P4 ;  /* 0x0000001510157207 */ /* 0x000fe40006000000 */
[----:B------:R-:W-:Y:S01]  /*1940*/  @!P5 IADD3 R23, PT, PT, R23, -R14, RZ ;  /* 0x8000000e1717d210 */ /* 0x000fe20007ffe0ff */
[----:B------:R-:W-:Y:S01]  /*1950*/  @!P3 IMAD.IADD R27, R27, 0x1, -R14 ;  /* 0x000000011b1bb824 */ /* 0x000fe200078e0a0e */
[----:B------:R-:W-:-:S02]  /*1960*/  ISETP.GT.U32.AND P3, PT, R14, R25, PT ;  /* 0x000000190e00720c */ /* 0x000fc40003f64070 */
[----:B------:R-:W-:Y:S02]  /*1970*/  @!P2 IADD3 R15, PT, PT, R15, -R14, RZ ;  /* 0x8000000e0f0fa210 */ /* 0x000fe40007ffe0ff */
[----:B------:R-:W-:Y:S02]  /*1980*/  ISETP.GT.U32.AND P2, PT, R14, R23, PT ;  /* 0x000000170e00720c */ /* 0x000fe40003f44070 */
[----:B------:R-:W-:Y:S01]  /*1990*/  SEL R19, R16, R22, !P4 ;  /* 0x0000001610137207 */ /* 0x000fe20006000000 */
[----:B------:R-:W-:Y:S01]  /*19a0*/  @!P0 IMAD.MOV R15, RZ, RZ, -R15 ;  /* 0x000000ffff0f8224 */ /* 0x000fe200078e0a0f */
[----:B------:R-:W-:Y:S02]  /*19b0*/  ISETP.GE.AND P4, PT, R28, RZ, PT ;  /* 0x000000ff1c00720c */ /* 0x000fe40003f86270 */
[----:B------:R-:W-:Y:S02]  /*19c0*/  ISETP.GT.U32.AND P5, PT, R14, R27, PT ;  /* 0x0000001b0e00720c */ /* 0x000fe40003fa4070 */
[----:B------:R-:W-:-:S02]  /*19d0*/  ISETP.GE.AND P1, PT, R13, RZ, PT ;  /* 0x000000ff0d00720c */ /* 0x000fc40003f26270 */
[----:B------:R-:W-:Y:S02]  /*19e0*/  ISETP.GE.AND P6, PT, R30, RZ, PT ;  /* 0x000000ff1e00720c */ /* 0x000fe40003fc6270 */
[-C--:B------:R-:W-:Y:S01]  /*19f0*/  @!P3 IADD3 R25, PT, PT, R25, -R14.reuse, RZ ;  /* 0x8000000e1919b210 */ /* 0x080fe20007ffe0ff */
[----:B------:R-:W-:Y:S01]  /*1a00*/  @!P2 IMAD.IADD R23, R23, 0x1, -R14 ;  /* 0x000000011717a824 */ /* 0x000fe200078e0a0e */
[----:B------:R-:W-:Y:S02]  /*1a10*/  SHF.R.S32.HI R16, RZ, 0x1f, R17 ;  /* 0x0000001fff107819 */ /* 0x000fe40000011411 */
[----:B------:R-:W-:Y:S01]  /*1a20*/  ISETP.NE.AND P2, PT, R52, RZ, PT ;  /* 0x000000ff3400720c */ /* 0x000fe20003f45270 */
[----:B------:R-:W-:Y:S01]  /*1a30*/  @!P4 IMAD.MOV R25, RZ, RZ, -R25 ;  /* 0x000000ffff19c224 */ /* 0x000fe200078e0a19 */
[----:B------:R-:W-:Y:S02]  /*1a40*/  SHF.R.S32.HI R18, RZ, 0x1f, R20 ;  /* 0x0000001fff127819 */ /* 0x000fe40000011414 */
[----:B------:R-:W-:-:S02]  /*1a50*/  @!P5 IADD3 R27, PT, PT, R27, -R14, RZ ;  /* 0x8000000e1b1bd210 */ /* 0x000fc40007ffe0ff */
[----:B------:R-:W-:Y:S02]  /*1a60*/  LOP3.LUT R14, RZ, R52, RZ, 0x33, !PT ;  /* 0x00000034ff0e7212 */ /* 0x000fe400078e33ff */
[----:B------:R-:W-:Y:S02]  /*1a70*/  SHF.R.S32.HI R22, RZ, 0x1f, R21 ;  /* 0x0000001fff167819 */ /* 0x000fe40000011415 */
[----:B------:R-:W-:Y:S02]  /*1a80*/  LOP3.LUT R16, R16, R3, RZ, 0xc0, !PT ;  /* 0x0000000310107212 */ /* 0x000fe400078ec0ff */
[----:B------:R-:W-:Y:S02]  /*1a90*/  @!P1 IADD3 R23, PT, PT, -R23, RZ, RZ ;  /* 0x000000ff17179210 */ /* 0x000fe40007ffe1ff */
[----:B------:R-:W-:Y:S01]  /*1aa0*/  SHF.R.S32.HI R24, RZ, 0x1f, R19 ;  /* 0x0000001fff187819 */ /* 0x000fe20000011413 */
[----:B------:R-:W-:Y:S01]  /*1ab0*/  IMAD.IADD R47, R17, 0x1, R16 ;  /* 0x00000001112f7824 */ /* 0x000fe200078e0210 */
[----:B------:R-:W-:-:S02]  /*1ac0*/  @!P6 IADD3 R27, PT, PT, -R27, RZ, RZ ;  /* 0x000000ff1b1be210 */ /* 0x000fc40007ffe1ff */
[C---:B------:R-:W-:Y:S02]  /*1ad0*/  SEL R15, R14.reuse, R15, !P2 ;  /* 0x0000000f0e0f7207 */ /* 0x040fe40005000000 */
[----:B------:R-:W-:Y:S02]  /*1ae0*/  SEL R25, R14, R25, !P2 ;  /* 0x000000190e197207 */ /* 0x000fe40005000000 */
[-C--:B------:R-:W-:Y:S02]  /*1af0*/  LOP3.LUT R13, R18, R3.reuse, RZ, 0xc0, !PT ;  /* 0x00000003120d7212 */ /* 0x080fe400078ec0ff */
[----:B------:R-:W-:Y:S02]  /*1b00*/  LOP3.LUT R22, R22, R3, RZ, 0xc0, !PT ;  /* 0x0000000316167212 */ /* 0x000fe400078ec0ff */
[----:B------:R-:W-:Y:S02]  /*1b10*/  SEL R23, R14, R23, !P2 ;  /* 0x000000170e177207 */ /* 0x000fe40005000000 */
[----:B------:R-:W-:Y:S01]  /*1b20*/  LOP3.LUT R24, R24, R3, RZ, 0xc0, !PT ;  /* 0x0000000318187212 */ /* 0x000fe200078ec0ff */
[----:B------:R-:W-:Y:S01]  /*1b30*/  IMAD.IADD R51, R21, 0x1, R22 ;  /* 0x0000000115337824 */ /* 0x000fe200078e0216 */
[----:B------:R-:W-:-:S02]  /*1b40*/  SEL R14, R14, R27, !P2 ;  /* 0x0000001b0e0e7207 */ /* 0x000fc40005000000 */
[----:B------:R-:W-:Y:S01]  /*1b50*/  SHF.R.S32.HI R3, RZ, 0x1f, R15 ;  /* 0x0000001fff037819 */ /* 0x000fe2000001140f */
[----:B------:R-:W-:Y:S01]  /*1b60*/  IMAD.IADD R19, R19, 0x1, R24 ;  /* 0x0000000113137824 */ /* 0x000fe200078e0218 */
[----:B------:R-:W-:Y:S02]  /*1b70*/  SHF.R.S32.HI R17, RZ, 0x1f, R25 ;  /* 0x0000001fff117819 */ /* 0x000fe40000011419 */
[----:B------:R-:W-:Y:S02]  /*1b80*/  IADD3 R49, PT, PT, R20, R13, RZ ;  /* 0x0000000d14317210 */ /* 0x000fe40007ffe0ff */
[----:B------:R-:W-:Y:S02]  /*1b90*/  SHF.R.S32.HI R13, RZ, 0x1f, R23 ;  /* 0x0000001fff0d7819 */ /* 0x000fe40000011417 */
[----:B------:R-:W-:Y:S02]  /*1ba0*/  SHF.R.S32.HI R21, RZ, 0x1f, R14 ;  /* 0x0000001fff157819 */ /* 0x000fe4000001140e */
[----:B------:R-:W-:-:S02]  /*1bb0*/  LOP3.LUT R28, R3, R52, RZ, 0xc0, !PT ;  /* 0x00000034031c7212 */ /* 0x000fc400078ec0ff */
[-C--:B------:R-:W-:Y:S02]  /*1bc0*/  LOP3.LUT R44, R17, R52.reuse, RZ, 0xc0, !PT ;  /* 0x00000034112c7212 */ /* 0x080fe400078ec0ff */
[-C--:B------:R-:W-:Y:S01]  /*1bd0*/  LOP3.LUT R36, R13, R52.reuse, RZ, 0xc0, !PT ;  /* 0x000000340d247212 */ /* 0x080fe200078ec0ff */
[----:B------:R-:W-:Y:S01]  /*1be0*/  IMAD.IADD R28, R15, 0x1, R28 ;  /* 0x000000010f1c7824 */ /* 0x000fe200078e021c */
[----:B------:R-:W-:Y:S01]  /*1bf0*/  LOP3.LUT R21, R21, R52, RZ, 0xc0, !PT ;  /* 0x0000003415157212 */ /* 0x000fe200078ec0ff */
[----:B------:R-:W-:Y:S01]  /*1c00*/  IMAD.IADD R44, R25, 0x1, R44 ;  /* 0x00000001192c7824 */ /* 0x000fe200078e022c */
[----:B------:R-:W-:Y:S02]  /*1c10*/  IADD3 R36, PT, PT, R23, R36, RZ ;  /* 0x0000002417247210 */ /* 0x000fe40007ffe0ff */
[----:B------:R-:W-:Y:S02]  /*1c20*/  IADD3 R14, PT, PT, R14, R21, RZ ;  /* 0x000000150e0e7210 */ /* 0x000fe40007ffe0ff */
[----:B------:R-:W-:-:S02]  /*1c30*/  SHF.R.S32.HI R29, RZ, 0x1f, R28 ;  /* 0x0000001fff1d7819 */ /* 0x000fc4000001141c */
[----:B------:R-:W-:Y:S02]  /*1c40*/  SHF.R.S32.HI R37, RZ, 0x1f, R36 ;  /* 0x0000001fff257819 */ /* 0x000fe40000011424 */
[----:B------:R-:W-:Y:S01]  /*1c50*/  SHF.R.S32.HI R45, RZ, 0x1f, R44 ;  /* 0x0000001fff2d7819 */ /* 0x000fe2000001142c */
[-C--:B------:R-:W-:Y:S01]  /*1c60*/  IMAD.WIDE R22, R47, R52.reuse, R28 ;  /* 0x000000342f167225 */ /* 0x080fe200078e021c */
[----:B------:R-:W-:Y:S02]  /*1c70*/  SHF.R.S32.HI R15, RZ, 0x1f, R14 ;  /* 0x0000001fff0f7819 */ /* 0x000fe4000001140e */
[----:B----4-:R-:W-:Y:S01]  /*1c80*/  SHF.R.S32.HI R3, RZ, 0x1f, R71 ;  /* 0x0000001fff037819 */ /* 0x010fe20000011447 */
[----:B------:R-:W-:-:S04]  /*1c90*/  IMAD.WIDE R24, R49, R52, R28 ;  /* 0x0000003431187225 */ /* 0x000fc800078e021c */
        /* <DEDUP_REMOVED lines=14> */
[-C--:B------:R-:W-:Y:S02]  /*1d80*/  IMAD R15, R23, R71.reuse, RZ ;  /* 0x00000047170f7224 */ /* 0x080fe400078e02ff */
[-C--:B------:R-:W-:Y:S02]  /*1d90*/  IMAD R75, R25, R71.reuse, RZ ;  /* 0x00000047194b7224 */ /* 0x080fe400078e02ff */
[-C--:B------:R-:W-:Y:S02]  /*1da0*/  IMAD R17, R27, R71.reuse, RZ ;  /* 0x000000471b117224 */ /* 0x080fe400078e02ff */
[-C--:B------:R-:W-:Y:S02]  /*1db0*/  IMAD R73, R29, R71.reuse, RZ ;  /* 0x000000471d497224 */ /* 0x080fe400078e02ff */
[-C--:B------:R-:W-:Y:S02]  /*1dc0*/  IMAD R19, R31, R71.reuse, RZ ;  /* 0x000000471f137224 */ /* 0x080fe400078e02ff */
[----:B------:R-:W-:-:S02]  /*1dd0*/  IMAD R61, R33, R71, RZ ;  /* 0x00000047213d7224 */ /* 0x000fc400078e02ff */
        /* <DEDUP_REMOVED lines=9> */
[----:B------:R-:W-:Y:S02]  /*1e70*/  IMAD R14, R53, R71, RZ ;  /* 0x00000047350e7224 */ /* 0x000fe400078e02ff */
[-C--:B------:R-:W-:Y:S02]  /*1e80*/  IMAD R15, R22, R3.reuse, R15 ;  /* 0x00000003160f7224 */ /* 0x080fe400078e020f */
[----:B------:R-:W-:-:S02]  /*1e90*/  IMAD R75, R24, R3, R75 ;  /* 0x00000003184b7224 */ /* 0x000fc400078e024b */
[-C--:B------:R-:W-:Y:S02]  /*1ea0*/  IMAD R17, R26, R3.reuse, R17 ;  /* 0x000000031a117224 */ /* 0x080fe400078e0211 */
[-C--:B------:R-:W-:Y:S02]  /*1eb0*/  IMAD R73, R28, R3.reuse, R73 ;  /* 0x000000031c497224 */ /* 0x080fe400078e0249 */
[-C--:B------:R-:W-:Y:S02]  /*1ec0*/  IMAD R19, R30, R3.reuse, R19 ;  /* 0x000000031e137224 */ /* 0x080fe400078e0213 */
[-C--:B------:R-:W-:Y:S02]  /*1ed0*/  IMAD R61, R32, R3.reuse, R61 ;  /* 0x00000003203d7224 */ /* 0x080fe400078e023d */
        /* <DEDUP_REMOVED lines=9> */
[----:B------:R-:W-:Y:S01]  /*1f70*/  IMAD R3, R52, R3, R14 ;  /* 0x0000000334037224 */ /* 0x000fe200078e020e */
[-C--:B------:R-:W-:Y:S01]  /*1f80*/  IABS R14, R71.reuse ;  /* 0x00000047000e7213 */ /* 0x080fe20000000000 */
[----:B------:R-:W-:-:S04]  /*1f90*/  IMAD.WIDE.U32 R24, R24, R71, RZ ;  /* 0x0000004718187225 */ /* 0x000fc800078e00ff */
[----:B------:R-:W-:Y:S01]  /*1fa0*/  IMAD.WIDE.U32 R28, R28, R71, RZ ;  /* 0x000000471c1c7225 */ /* 0x000fe200078e00ff */
[----:B------:R-:W-:-:S03]  /*1fb0*/  IADD3 R16, PT, PT, R25, R75, RZ ;  /* 0x0000004b19107210 */ /* 0x000fc60007ffe0ff */
        /* <DEDUP_REMOVED lines=14> */
[----:B------:R-:W-:-:S04]  /*20a0*/  IMAD.WIDE.U32 R26, R26, R71, RZ ;  /* 0x000000471a1a7225 */ /* 0x000fc800078e00ff */
[----:B------:R-:W-:-:S04]  /*20b0*/  IMAD.WIDE.U32 R30, R30, R71, RZ ;  /* 0x000000471e1e7225 */ /* 0x000fc800078e00ff */
[----:B------:R-:W-:-:S04]  /*20c0*/  IMAD.WIDE.U32 R34, R34, R71, RZ ;  /* 0x0000004722227225 */ /* 0x000fc800078e00ff */
[----:B------:R-:W-:-:S04]  /*20d0*/  IMAD.WIDE.U32 R38, R38, R71, RZ ;  /* 0x0000004726267225 */ /* 0x000fc800078e00ff */
[----:B------:R-:W-:-:S04]  /*20e0*/  IMAD.WIDE.U32 R42, R42, R71, RZ ;  /* 0x000000472a2a7225 */ /* 0x000fc800078e00ff */
[----:B------:R-:W-:-:S04]  /*20f0*/  IMAD.WIDE.U32 R46, R46, R71, RZ ;  /* 0x000000472e2e7225 */ /* 0x000fc800078e00ff */
[----:B------:R-:W-:Y:S01]  /*2100*/  IMAD.WIDE.U32 R50, R50, R71, RZ ;  /* 0x0000004732327225 */ /* 0x000fe200078e00ff */
[----:B------:R-:W-:-:S03]  /*2110*/  CS2R R70, SRZ ;  /* 0x0000000000467805 */ /* 0x000fc6000001ff00 */
[----:B------:R-:W-:Y:S02]  /*2120*/  IMAD.IADD R15, R23, 0x1, R15 ;  /* 0x00000001170f7824 */ /* 0x000fe400078e020f */
[----:B------:R-:W-:Y:S02]  /*2130*/  IMAD.IADD R17, R27, 0x1, R17 ;  /* 0x000000011b117824 */ /* 0x000fe400078e0211 */
[----:B------:R-:W-:Y:S02]  /*2140*/  IMAD.IADD R19, R31, 0x1, R19 ;  /* 0x000000011f137824 */ /* 0x000fe400078e0213 */
[----:B------:R-:W-:Y:S02]  /*2150*/  IMAD.IADD R21, R35, 0x1, R21 ;  /* 0x0000000123157824 */ /* 0x000fe400078e0215 */
[----:B------:R-:W-:Y:S02]  /*2160*/  IMAD.IADD R63, R39, 0x1, R63 ;  /* 0x00000001273f7824 */ /* 0x000fe400078e023f */
[----:B------:R-:W-:-:S02]  /*2170*/  IMAD.IADD R65, R43, 0x1, R65 ;  /* 0x000000012b417824 */ /* 0x000fc400078e0241 */
[----:B------:R-:W-:Y:S02]  /*2180*/  IMAD.IADD R67, R47, 0x1, R67 ;  /* 0x000000012f437824 */ /* 0x000fe400078e0243 */
[----:B--23--:R-:W-:-:S07]  /*2190*/  IMAD.IADD R69, R51, 0x1, R69 ;  /* 0x0000000133457824 */ /* 0x00cfce00078e0245 */
.L_x_66:
[----:B------:R-:W0:Y:S01]  /*21a0*/  I2F.RP R57, R14 ;  /* 0x0000000e00397306 */ /* 0x000e220000209400 */
[----:B------:R-:W1:Y:S01]  /*21b0*/  LDC R13, c[0x0][0x3b4] ;  /* 0x0000ed00ff0d7b82 */ /* 0x000e620000000800 */
[----:B------:R-:W-:-:S05]  /*21c0*/  VIADD R56, R12, 0xffffffff ;  /* 0xffffffff0c387836 */ /* 0x000fca0000000000 */
[----:B------:R-:W-:Y:S01]  /*21d0*/  ISETP.GE.AND P2, PT, R56, RZ, PT ;  /* 0x000000ff3800720c */ /* 0x000fe20003f46270 */
[----:B0-----:R-:W0:Y:S02]  /*21e0*/  MUFU.RCP R57, R57 ;  /* 0x0000003900397308 */ /* 0x001e240000001000 */
[----:B0-----:R-:W-:Y:S01]  /*21f0*/  VIADD R54, R57, 0xffffffe ;  /* 0x0ffffffe39367836 */ /* 0x001fe20000000000 */
[----:B-1----:R-:W-:-:S05]  /*2200*/  IABS R57, R13 ;  /* 0x0000000d00397213 */ /* 0x002fca0000000000 */
[----:B------:R0:W1:Y:S02]  /*2210*/  F2I.FTZ.U32.TRUNC.NTZ R55, R54 ;  /* 0x0000003600377305 */ /* 0x000064000021f000 */
[----:B0-----:R-:W-:Y:S02]  /*2220*/  MOV R54, RZ ;  /* 0x000000ff00367202 */ /* 0x001fe40000000f00 */
[----:B-1----:R-:W-:-:S05]  /*2230*/  IADD3 R59, PT, PT, RZ, -R55, RZ ;  /* 0x80000037ff3b7210 */ /* 0x002fca0007ffe0ff */
[----:B------:R-:W-:-:S04]  /*2240*/  IMAD R59, R59, R14, RZ ;  /* 0x0000000e3b3b7224 */ /* 0x000fc800078e02ff */
[----:B------:R-:W-:Y:S01]  /*2250*/  IMAD.HI.U32 R58, R55, R59, R54 ;  /* 0x0000003b373a7227 */ /* 0x000fe200078e0036 */
[----:B------:R-:W-:-:S05]  /*2260*/  IABS R55, R56 ;  /* 0x0000003800377213 */ /* 0x000fca0000000000 */
[----:B------:R-:W-:-:S04]  /*2270*/  IMAD.HI.U32 R54, R58, R55, RZ ;  /* 0x000000373a367227 */ /* 0x000fc800078e00ff */
[----:B------:R-:W-:Y:S01]  /*2280*/  IMAD.MOV.U32 R58, RZ, RZ, R57 ;  /* 0x000000ffff3a7224 */ /* 0x000fe200078e0039 */
[----:B------:R-:W-:-:S05]  /*2290*/  IADD3 R54, PT, PT, -R54, RZ, RZ ;  /* 0x000000ff36367210 */ /* 0x000fca0007ffe1ff */
[----:B------:R-:W-:-:S05]  /*22a0*/  IMAD R55, R58, R54, R55 ;  /* 0x000000363a377224 */ /* 0x000fca00078e0237 */
[----:B------:R-:W-:-:S13]  /*22b0*/  ISETP.GT.U32.AND P0, PT, R14, R55, PT ;  /* 0x000000370e00720c */ /* 0x000fda0003f04070 */
[----:B------:R-:W-:Y:S02]  /*22c0*/  @!P0 IADD3 R55, PT, PT, R55, -R58, RZ ;  /* 0x8000003a37378210 */ /* 0x000fe40007ffe0ff */
[----:B------:R-:W-:Y:S02]  /*22d0*/  ISETP.NE.AND P0, PT, R13, RZ, PT ;  /* 0x000000ff0d00720c */ /* 0x000fe40003f05270 */
[----:B------:R-:W-:-:S13]  /*22e0*/  ISETP.GT.U32.AND P1, PT, R14, R55, PT ;  /* 0x000000370e00720c */ /* 0x000fda0003f24070 */
[----:B------:R-:W-:-:S05]  /*22f0*/  @!P1 IMAD.IADD R55, R55, 0x1, -R58 ;  /* 0x0000000137379824 */ /* 0x000fca00078e0a3a */
[----:B------:R-:W-:Y:S02]  /*2300*/  @!P2 IADD3 R55, PT, PT, -R55, RZ, RZ ;  /* 0x000000ff3737a210 */ /* 0x000fe40007ffe1ff */
[----:B------:R-:W-:-:S04]  /*2310*/  @!P0 LOP3.LUT R55, RZ, R13, RZ, 0x33, !PT ;  /* 0x0000000dff378212 */ /* 0x000fc800078e33ff */
[----:B------:R-:W-:-:S04]  /*2320*/  SHF.R.S32.HI R54, RZ, 0x1f, R55 ;  /* 0x0000001fff367819 */ /* 0x000fc80000011437 */
[----:B------:R-:W-:Y:S02]  /*2330*/  LOP3.LUT R54, R54, R13, RZ, 0xc0, !PT ;  /* 0x0000000d36367212 */ /* 0x000fe400078ec0ff */
[----:B------:R-:W2:Y:S02]  /*2340*/  LDL R13, [R0] ;  /* 0x00000000000d7983 */ /* 0x000ea40000100800 */
[----:B------:R-:W-:-:S04]  /*2350*/  IADD3 R61, PT, PT, R55, R54, RZ ;  /* 0x00000036373d7210 */ /* 0x000fc80007ffe0ff */
[----:B------:R-:W-:Y:S02]  /*2360*/  SHF.R.S32.HI R54, RZ, 0x1f, R61 ;  /* 0x0000001fff367819 */ /* 0x000fe4000001143d */
[----:B------:R-:W-:-:S05]  /*2370*/  IADD3 R55, P0, PT, R61, R22, RZ ;  /* 0x000000163d377210 */ /* 0x000fca0007f1e0ff */
[----:B------:R-:W-:Y:S01]  /*2380*/  IMAD.X R56, R54, 0x1, R15, P0 ;  /* 0x0000000136387824 */ /* 0x000fe200000e060f */
[----:B------:R-:W-:-:S04]  /*2390*/  SHF.L.U32 R54, R55, 0x2, RZ ;  /* 0x0000000237367819 */ /* 0x000fc800000006ff */
[----:B------:R-:W-:Y:S02]  /*23a0*/  SHF.L.U64.HI R55, R55, 0x2, R56 ;  /* 0x0000000237377819 */ /* 0x000fe40000010238 */
[----:B------:R-:W-:-:S04]  /*23b0*/  IADD3 R58, P0, PT, R54, UR8, RZ ;  /* 0x00000008363a7c10 */ /* 0x000fc8000ff1e0ff */
[----:B------:R-:W-:-:S05]  /*23c0*/  IADD3.X R59, PT, PT, R55, UR9, RZ, P0, !PT ;  /* 0x00000009373b7c10 */ /* 0x000fca00087fe4ff */
[----:B------:R-:W3:Y:S01]  /*23d0*/  LDG.E R58, desc[UR6][R58.64] ;  /* 0x000000063a3a7981 */ /* 0x000ee2000c1e1900 */
[----:B------:R-:W-:-:S04]  /*23e0*/  IADD3 R56, P0, PT, R54, UR12, RZ ;  /* 0x0000000c36387c10 */ /* 0x000fc8000ff1e0ff */
[----:B------:R-:W-:-:S05]  /*23f0*/  IADD3.X R57, PT, PT, R55, UR13, RZ, P0, !PT ;  /* 0x0000000d37397c10 */ /* 0x000fca00087fe4ff */
[----:B------:R-:W4:Y:S01]  /*2400*/  LDG.E R56, desc[UR6][R56.64] ;  /* 0x0000000638387981 */ /* 0x000f22000c1e1900 */
[----:B------:R-:W-:-:S04]  /*2410*/  IADD3 R54, P0, PT, R54, UR14, RZ ;  /* 0x0000000e36367c10 */ /* 0x000fc8000ff1e0ff */
[----:B------:R-:W-:Y:S02]  /*2420*/  IADD3.X R55, PT, PT, R55, UR15, RZ, P0, !PT ;  /* 0x0000000f37377c10 */ /* 0x000fe400087fe4ff */
[----:B------:R-:W-:-:S03]  /*2430*/  IADD3 R75, P0, PT, R61, R24, RZ ;  /* 0x000000183d4b7210 */ /* 0x000fc60007f1e0ff */
[----:B------:R0:W5:Y:S02]  /*2440*/  LDG.E R72, desc[UR6][R54.64] ;  /* 0x0000000636487981 */ /* 0x000164000c1e1900 */
[----:B------:R-:W-:-:S05]  /*2450*/  IMAD.SHL.U32 R76, R75, 0x4, RZ ;  /* 0x000000044b4c7824 */ /* 0x000fca00078e00ff */
[----:B0-----:R-:W-:Y:S01]  /*2460*/  IADD3 R54, P1, PT, R76, UR14, RZ ;  /* 0x0000000e4c367c10 */ /* 0x001fe2000ff3e0ff */
[----:B--2---:R-:W-:-:S04]  /*2470*/  FMUL R73, R13, R4 ;  /* 0x000000040d497220 */ /* 0x004fc80000400000 */
[----:B------:R-:W-:-:S04]  /*2480*/  FMUL R73, R73, R8 ;  /* 0x0000000849497220 */ /* 0x000fc80000400000 */
[----:B---3--:R-:W-:Y:S01]  /*2490*/  FFMA R74, R73, R58, R60 ;  /* 0x0000003a494a7223 */ /* 0x008fe2000000003c */
[----:B------:R-:W-:-:S04]  /*24a0*/  SHF.R.S32.HI R60, RZ, 0x1f, R61 ;  /* 0x0000001fff3c7819 */ /* 0x000fc8000001143d */
[----:B------:R-:W-:-:S04]  /*24b0*/  IADD3.X R58, PT, PT, R60, R16, RZ, P0, !PT ;  /* 0x000000103c3a7210 */ /* 0x000fc800007fe4ff */
[----:B------:R-:W-:Y:S02]  /*24c0*/  SHF.L.U64.HI R75, R75, 0x2, R58 ;  /* 0x000000024b4b7819 */ /* 0x000fe4000001023a */
[----:B------:R-:W-:Y:S01]  /*24d0*/  IADD3 R58, P0, PT, R76, UR8, RZ ;  /* 0x000000084c3a7c10 */ /* 0x000fe2000ff1e0ff */
[----:B----4-:R-:W-:-:S03]  /*24e0*/  FFMA R71, R73, R56, R71 ;  /* 0x0000003849477223 */ /* 0x010fc60000000047 */
[C---:B------:R-:W-:Y:S02]  /*24f0*/  IADD3.X R59, PT, PT, R75.reuse, UR9, RZ, P0, !PT ;  /* 0x000000094b3b7c10 */ /* 0x040fe400087fe4ff */
[----:B------:R-:W-:Y:S02]  /*2500*/  IADD3 R56, P0, PT, R76, UR12, RZ ;  /* 0x0000000c4c387c10 */ /* 0x000fe4000ff1e0ff */
[C---:B------:R-:W-:Y:S02]  /*2510*/  IADD3.X R55, PT, PT, R75.reuse, UR15, RZ, P1, !PT ;  /* 0x0000000f4b377c10 */ /* 0x040fe40008ffe4ff */
[----:B------:R-:W-:Y:S01]  /*2520*/  IADD3.X R57, PT, PT, R75, UR13, RZ, P0, !PT ;  /* 0x0000000d4b397c10 */ /* 0x000fe200087fe4ff */
[----:B------:R-:W2:Y:S04]  /*2530*/  LDG.E R59, desc[UR6][R58.64] ;  /* 0x000000063a3b7981 */ /* 0x000ea8000c1e1900 */
[----:B------:R-:W3:Y:S04]  /*2540*/  LDG.E R56, desc[UR6][R56.64] ;  /* 0x0000000638387981 */ /* 0x000ee8000c1e1900 */
[----:B------:R-:W4:Y:S01]  /*2550*/  LDG.E R54, desc[UR6][R54.64] ;  /* 0x0000000636367981 */ /* 0x000f22000c1e1900 */
[----:B-----5:R-:W-:Y:S01]  /*2560*/  FFMA R75, R73, R72, R70 ;  /* 0x00000048494b7223 */ /* 0x020fe20000000046 */
[----:B------:R-:W-:-:S04]  /*2570*/  FMUL R70, R13, R4 ;  /* 0x000000040d467220 */ /* 0x000fc80000400000 */
[----:B------:R-:W-:-:S04]  /*2580*/  FMUL R76, R70, R9 ;  /* 0x00000009464c7220 */ /* 0x000fc80000400000 */
[C---:B---3--:R-:W-:Y:S01]  /*2590*/  FFMA R72, R76.reuse, R56, R71 ;  /* 0x000000384c487223 */ /* 0x048fe20000000047 */
[C---:B----4-:R-:W-:Y:S01]  /*25a0*/  FFMA R71, R76.reuse, R54, R75 ;  /* 0x000000364c477223 */ /* 0x050fe2000000004b */
[----:B------:R-:W-:Y:S01]  /*25b0*/  IADD3 R75, P0, PT, R61, R26, RZ ;  /* 0x0000001a3d4b7210 */ /* 0x000fe20007f1e0ff */
[----:B--2---:R-:W-:-:S03]  /*25c0*/  FFMA R73, R76, R59, R74 ;  /* 0x0000003b4c497223 */ /* 0x004fc6000000004a */
[----:B------:R-:W-:Y:S02]  /*25d0*/  IADD3.X R58, PT, PT, R60, R17, RZ, P0, !PT ;  /* 0x000000113c3a7210 */ /* 0x000fe400007fe4ff */
[C---:B------:R-:W-:Y:S02]  /*25e0*/  SHF.L.U32 R74, R75.reuse, 0x2, RZ ;  /* 0x000000024b4a7819 */ /* 0x040fe400000006ff */
[----:B------:R-:W-:Y:S02]  /*25f0*/  SHF.L.U64.HI R75, R75, 0x2, R58 ;  /* 0x000000024b4b7819 */ /* 0x000fe4000001023a */
[----:B------:R-:W-:-:S04]  /*2600*/  IADD3 R58, P0, PT, R74, UR8, RZ ;  /* 0x000000084a3a7c10 */ /* 0x000fc8000ff1e0ff */
[----:B------:R-:W-:-:S05]  /*2610*/  IADD3.X R59, PT, PT, R75, UR9, RZ, P0, !PT ;  /* 0x000000094b3b7c10 */ /* 0x000fca00087fe4ff */
[----:B------:R0:W2:Y:S01]  /*2620*/  LDG.E R58, desc[UR6][R58.64] ;  /* 0x000000063a3a7981 */ /* 0x0000a2000c1e1900 */
[----:B------:R-:W-:-:S04]  /*2630*/  IADD3 R56, P0, PT, R74, UR12, RZ ;  /* 0x0000000c4a387c10 */ /* 0x000fc8000ff1e0ff */
[----:B------:R-:W-:-:S06]  /*2640*/  IADD3.X R57, PT, PT, R75, UR13, RZ, P0, !PT ;  /* 0x0000000d4b397c10 */ /* 0x000fcc00087fe4ff */
[----:B------:R1:W3:Y:S01]  /*2650*/  LDG.E R57, desc[UR6][R56.64] ;  /* 0x0000000638397981 */ /* 0x0002e2000c1e1900 */
[----:B------:R-:W-:-:S04]  /*2660*/  IADD3 R54, P0, PT, R74, UR14, RZ ;  /* 0x0000000e4a367c10 */ /* 0x000fc8000ff1e0ff */
[----:B------:R-:W-:Y:S02]  /*2670*/  IADD3.X R55, PT, PT, R75, UR15, RZ, P0, !PT ;  /* 0x0000000f4b377c10 */ /* 0x000fe400087fe4ff */
[----:B------:R-:W-:Y:S01]  /*2680*/  IADD3 R74, P0, PT, R61, R28, RZ ;  /* 0x0000001c3d4a7210 */ /* 0x000fe20007f1e0ff */
[----:B------:R-:W-:Y:S02]  /*2690*/  FMUL R76, R70, R10 ;  /* 0x0000000a464c7220 */ /* 0x000fe40000400000 */
[----:B------:R-:W4:Y:S01]  /*26a0*/  LDG.E R54, desc[UR6][R54.64] ;  /* 0x0000000636367981 */ /* 0x000f22000c1e1900 */
[----:B------:R-:W-:Y:S01]  /*26b0*/  SHF.L.U32 R75, R74, 0x2, RZ ;  /* 0x000000024a4b7819 */ /* 0x000fe200000006ff */
[----:B0-----:R-:W-:-:S05]  /*26c0*/  IMAD.X R59, R60, 0x1, R18, P0 ;  /* 0x000000013c3b7824 */ /* 0x001fca00000e0612 */
[----:B------:R-:W-:Y:S01]  /*26d0*/  SHF.L.U64.HI R74, R74, 0x2, R59 ;  /* 0x000000024a4a7819 */ /* 0x000fe2000001023b */
[----:B--2---:R-:W-:Y:S01]  /*26e0*/  FFMA R73, R76, R58, R73 ;  /* 0x0000003a4c497223 */ /* 0x004fe20000000049 */
[----:B------:R-:W-:-:S04]  /*26f0*/  IADD3 R58, P0, PT, R75, UR8, RZ ;  /* 0x000000084b3a7c10 */ /* 0x000fc8000ff1e0ff */
[----:B------:R-:W-:-:S05]  /*2700*/  IADD3.X R59, PT, PT, R74, UR9, RZ, P0, !PT ;  /* 0x000000094a3b7c10 */ /* 0x000fca00087fe4ff */
[----:B------:R0:W2:Y:S01]  /*2710*/  LDG.E R58, desc[UR6][R58.64] ;  /* 0x000000063a3a7981 */ /* 0x0000a2000c1e1900 */
[----:B-1----:R-:W-:Y:S01]  /*2720*/  IADD3 R56, P0, PT, R75, UR12, RZ ;  /* 0x0000000c4b387c10 */ /* 0x002fe2000ff1e0ff */
[----:B---3--:R-:W-:-:S03]  /*2730*/  FFMA R72, R76, R57, R72 ;  /* 0x000000394c487223 */ /* 0x008fc60000000048 */
[----:B------:R-:W-:-:S06]  /*2740*/  IADD3.X R57, PT, PT, R74, UR13, RZ, P0, !PT ;  /* 0x0000000d4a397c10 */ /* 0x000fcc00087fe4ff */
[----:B------:R1:W3:Y:S01]  /*2750*/  LDG.E R57, desc[UR6][R56.64] ;  /* 0x0000000638397981 */ /* 0x0002e2000c1e1900 */
[----:B----4-:R-:W-:Y:S01]  /*2760*/  FFMA R71, R76, R54, R71 ;  /* 0x000000364c477223 */ /* 0x010fe20000000047 */
[----:B------:R-:W-:-:S04]  /*2770*/  IADD3 R54, P0, PT, R75, UR14, RZ ;  /* 0x0000000e4b367c10 */ /* 0x000fc8000ff1e0ff */
[----:B------:R-:W-:Y:S02]  /*2780*/  IADD3.X R55, PT, PT, R74, UR15, RZ, P0, !PT ;  /* 0x0000000f4a377c10 */ /* 0x000fe400087fe4ff */
[----:B------:R-:W-:Y:S01]  /*2790*/  IADD3 R74, P0, PT, R61, R30, RZ ;  /* 0x0000001e3d4a7210 */ /* 0x000fe20007f1e0ff */
[----:B------:R-:W-:Y:S02]  /*27a0*/  FMUL R70, R70, R11 ;  /* 0x0000000b46467220 */ /* 0x000fe40000400000 */
[----:B------:R-:W4:Y:S01]  /*27b0*/  LDG.E R54, desc[UR6][R54.64] ;  /* 0x0000000636367981 */ /* 0x000f22000c1e1900 */
[----:B0-----:R-:W-:Y:S01]  /*27c0*/  IADD3.X R59, PT, PT, R60, R19, RZ, P0, !PT ;  /* 0x000000133c3b7210 */ /* 0x001fe200007fe4ff */
[----:B------:R-:W-:-:S03]  /*27d0*/  IMAD.SHL.U32 R75, R74, 0x4, RZ ;  /* 0x000000044a4b7824 */ /* 0x000fc600078e00ff */
[----:B------:R-:W-:Y:S01]  /*27e0*/  SHF.L.U64.HI R74, R74, 0x2, R59 ;  /* 0x000000024a4a7819 */ /* 0x000fe2000001023b */
[----:B--2---:R-:W-:Y:S01]  /*27f0*/  FFMA R73, R70, R58, R73 ;  /* 0x0000003a46497223 */ /* 0x004fe20000000049 */
[----:B------:R-:W-:-:S04]  /*2800*/  IADD3 R58, P0, PT, R75, UR8, RZ ;  /* 0x000000084b3a7c10 */ /* 0x000fc8000ff1e0ff */
[----:B------:R-:W-:-:S05]  /*2810*/  IADD3.X R59, PT, PT, R74, UR9, RZ, P0, !PT ;  /* 0x000000094a3b7c10 */ /* 0x000fca00087fe4ff */
[----:B------:R-:W2:Y:S01]  /*2820*/  LDG.E R58, desc[UR6][R58.64] ;  /* 0x000000063a3a7981 */ /* 0x000ea2000c1e1900 */
[----:B-1----:R-:W-:Y:S01]  /*2830*/  IADD3 R56, P0, PT, R75, UR12, RZ ;  /* 0x0000000c4b387c10 */ /* 0x002fe2000ff1e0ff */
[----:B---3--:R-:W-:-:S03]  /*2840*/  FFMA R72, R70, R57, R72 ;  /* 0x0000003946487223 */ /* 0x008fc60000000048 */
[----:B------:R-:W-:-:S06]  /*2850*/  IADD3.X R57, PT, PT, R74, UR13, RZ, P0, !PT ;  /* 0x0000000d4a397c10 */ /* 0x000fcc00087fe4ff */
[----:B------:R-:W3:Y:S01]  /*2860*/  LDG.E R57, desc[UR6][R56.64] ;  /* 0x0000000638397981 */ /* 0x000ee2000c1e1900 */
[----:B----4-:R-:W-:Y:S01]  /*2870*/  FFMA R71, R70, R54, R71 ;  /* 0x0000003646477223 */ /* 0x010fe20000000047 */
[----:B------:R-:W-:Y:S01]  /*2880*/  IADD3 R54, P0, PT, R75, UR14, RZ ;  /* 0x0000000e4b367c10 */ /* 0x000fe2000ff1e0ff */
[----:B------:R-:W-:-:S03]  /*2890*/  FMUL R75, R13, R5 ;  /* 0x000000050d4b7220 */ /* 0x000fc60000400000 */
[----:B------:R-:W-:Y:S01]  /*28a0*/  IADD3.X R55, PT, PT, R74, UR15, RZ, P0, !PT ;  /* 0x0000000f4a377c10 */ /* 0x000fe200087fe4ff */
[----:B------:R-:W-:Y:S01]  /*28b0*/  FMUL R70, R75, R8 ;  /* 0x000000084b467220 */ /* 0x000fe20000400000 */
[----:B------:R-:W-:-:S03]  /*28c0*/  IADD3 R75, P0, PT, R61, R32, RZ ;  /* 0x000000203d4b7210 */ /* 0x000fc60007f1e0ff */
[----:B------:R0:W4:Y:S01]  /*28d0*/  LDG.E R74, desc[UR6][R54.64] ;  /* 0x00000006364a7981 */ /* 0x000122000c1e1900 */
[----:B------:R-:W-:-:S04]  /*28e0*/  SHF.L.U32 R76, R75, 0x2, RZ ;  /* 0x000000024b4c7819 */ /* 0x000fc800000006ff */
[----:B0-----:R-:W-:Y:S01]  /*28f0*/  IADD3 R54, P1, PT, R76, UR14, RZ ;  /* 0x0000000e4c367c10 */ /* 0x001fe2000ff3e0ff */
[----:B--2---:R-:W-:Y:S01]  /*2900*/  FFMA R73, R70, R58, R73 ;  /* 0x0000003a46497223 */ /* 0x004fe20000000049 */
[----:B------:R-:W-:-:S04]  /*2910*/  IADD3.X R58, PT, PT, R60, R20, RZ, P0, !PT ;  /* 0x000000143c3a7210 */ /* 0x000fc800007fe4ff */
[----:B------:R-:W-:Y:S02]  /*2920*/  SHF.L.U64.HI R75, R75, 0x2, R58 ;  /* 0x000000024b4b7819 */ /* 0x000fe4000001023a */
[----:B------:R-:W-:-:S04]  /*2930*/  IADD3 R58, P0, PT, R76, UR8, RZ ;  /* 0x000000084c3a7c10 */ /* 0x000fc8000ff1e0ff */
[C---:B------:R-:W-:Y:S02]  /*2940*/  IADD3.X R59, PT, PT, R75.reuse, UR9, RZ, P0, !PT ;  /* 0x000000094b3b7c10 */ /* 0x040fe400087fe4ff */
[----:B------:R-:W-:Y:S01]  /*2950*/  IADD3 R56, P0, PT, R76, UR12, RZ ;  /* 0x0000000c4c387c10 */ /* 0x000fe2000ff1e0ff */
[----:B---3--:R-:W-:Y:S01]  /*2960*/  FFMA R72, R70, R57, R72 ;  /* 0x0000003946487223 */ /* 0x008fe20000000048 */
[C---:B------:R-:W-:Y:S01]  /*2970*/  IADD3.X R55, PT, PT, R75.reuse, UR15, RZ, P1, !PT ;  /* 0x0000000f4b377c10 */ /* 0x040fe20008ffe4ff */
[----:B------:R-:W2:Y:S01]  /*2980*/  LDG.E R58, desc[UR6][R58.64] ;  /* 0x000000063a3a7981 */ /* 0x000ea2000c1e1900 */
[----:B------:R-:W-:-:S03]  /*2990*/  IADD3.X R57, PT, PT, R75, UR13, RZ, P0, !PT ;  /* 0x0000000d4b397c10 */ /* 0x000fc600087fe4ff */
[----:B------:R-:W3:Y:S04]  /*29a0*/  LDG.E R54, desc[UR6][R54.64] ;  /* 0x0000000636367981 */ /* 0x000ee8000c1e1900 */
[----:B------:R-:W5:Y:S01]  /*29b0*/  LDG.E R57, desc[UR6][R56.64] ;  /* 0x0000000638397981 */ /* 0x000f62000c1e1900 */
[----:B----4-:R-:W-:Y:S01]  /*29c0*/  FFMA R71, R70, R74, R71 ;  /* 0x0000004a46477223 */ /* 0x010fe20000000047 */
[----:B------:R-:W-:Y:S01]  /*29d0*/  FMUL R70, R13, R5 ;  /* 0x000000050d467220 */ /* 0x000fe20000400000 */
[----:B------:R-:W-:-:S03]  /*29e0*/  IADD3 R75, P0, PT, R61, R34, RZ ;  /* 0x000000223d4b7210 */ /* 0x000fc60007f1e0ff */
[----:B------:R-:W-:-:S04]  /*29f0*/  FMUL R74, R70, R9 ;  /* 0x00000009464a7220 */ /* 0x000fc80000400000 */
[----:B--2---:R-:W-:Y:S01]  /*2a00*/  FFMA R73, R74, R58, R73 ;  /* 0x0000003a4a497223 */ /* 0x004fe20000000049 */
[----:B------:R-:W-:Y:S02]  /*2a10*/  IMAD.X R58, R60, 0x1, R21, P0 ;  /* 0x000000013c3a7824 */ /* 0x000fe400000e0615 */
[C---:B---3--:R-:W-:Y:S01]  /*2a20*/  FFMA R71, R74.reuse, R54, R71 ;  /* 0x000000364a477223 */ /* 0x048fe20000000047 */
[----:B-----5:R-:W-:Y:S01]  /*2a30*/  FFMA R72, R74, R57, R72 ;  /* 0x000000394a487223 */ /* 0x020fe20000000048 */
        /* <DEDUP_REMOVED lines=30> */
[----:B0-----:R-:W-:Y:S02]  /*2c20*/  IADD3.X R59, PT, PT, R60, R63, RZ, P0, !PT ;  /* 0x0000003f3c3b7210 */ /* 0x001fe400007fe4ff */
[C---:B------:R-:W-:Y:S02]  /*2c30*/  SHF.L.U32 R75, R74.reuse, 0x2, RZ ;  /* 0x000000024a4b7819 */ /* 0x040fe400000006ff */
        /* <DEDUP_REMOVED lines=19> */
[----:B------:R-:W-:-:S05]  /*2d70*/  IMAD.X R58, R60, 0x1, R64, P0 ;  /* 0x000000013c3a7824 */ /* 0x000fca00000e0640 */
        /* <DEDUP_REMOVED lines=15> */
[----:B------:R-:W-:Y:S01]  /*2e70*/  IADD3.X R58, PT, PT, R60, R65, RZ, P0, !PT ;  /* 0x000000413c3a7210 */ /* 0x000fe200007fe4ff */
[C---:B---3--:R-:W-:Y:S01]  /*2e80*/  FFMA R71, R74.reuse, R54, R71 ;  /* 0x000000364a477223 */ /* 0x048fe20000000047 */
[----:B-----5:R-:W-:Y:S01]  /*2e90*/  FFMA R72, R74, R57, R72 ;  /* 0x000000394a487223 */ /* 0x020fe20000000048 */
[C---:B------:R-:W-:Y:S01]  /*2ea0*/  IMAD.SHL.U32 R74, R75.reuse, 0x4, RZ ;  /* 0x000000044b4a7824 */ /* 0x040fe200078e00ff */
[----:B------:R-:W-:-:S04]  /*2eb0*/  SHF.L.U64.HI R75, R75, 0x2, R58 ;  /* 0x000000024b4b7819 */ /* 0x000fc8000001023a */
[----:B------:R-:W-:-:S04]  /*2ec0*/  IADD3 R58, P0, PT, R74, UR8, RZ ;  /* 0x000000084a3a7c10 */ /* 0x000fc8000ff1e0ff */
[----:B------:R-:W-:-:S05]  /*2ed0*/  IADD3.X R59, PT, PT, R75, UR9, RZ, P0, !PT ;  /* 0x000000094b3b7c10 */ /* 0x000fca00087fe4ff */
[----:B------:R-:W2:Y:S01]  /*2ee0*/  LDG.E R58, desc[UR6][R58.64] ;  /* 0x000000063a3a7981 */ /* 0x000ea2000c1e1900 */
[----:B------:R-:W-:-:S04]  /*2ef0*/  IADD3 R56, P0, PT, R74, UR12, RZ ;  /* 0x0000000c4a387c10 */ /* 0x000fc8000ff1e0ff */
[----:B------:R-:W-:-:S06]  /*2f00*/  IADD3.X R57, PT, PT, R75, UR13, RZ, P0, !PT ;  /* 0x0000000d4b397c10 */ /* 0x000fcc00087fe4ff */
[----:B------:R0:W3:Y:S01]  /*2f10*/  LDG.E R57, desc[UR6][R56.64] ;  /* 0x0000000638397981 */ /* 0x0000e2000c1e1900 */
[----:B------:R-:W-:Y:S01]  /*2f20*/  IADD3 R54, P0, PT, R74, UR14, RZ ;  /* 0x0000000e4a367c10 */ /* 0x000fe2000ff1e0ff */
[----:B------:R-:W-:-:S03]  /*2f30*/  FMUL R76, R70, R10 ;  /* 0x0000000a464c7220 */ /* 0x000fc60000400000 */
[----:B------:R-:W-:-:S05]  /*2f40*/  IADD3.X R55, PT, PT, R75, UR15, RZ, P0, !PT ;  /* 0x0000000f4b377c10 */ /* 0x000fca00087fe4ff */
[----:B------:R-:W4:Y:S01]  /*2f50*/  LDG.E R54, desc[UR6][R54.64] ;  /* 0x0000000636367981 */ /* 0x000f22000c1e1900 */
[----:B--2---:R-:W-:Y:S01]  /*2f60*/  FFMA R74, R76, R58, R73 ;  /* 0x0000003a4c4a7223 */ /* 0x004fe20000000049 */
[----:B------:R-:W-:-:S04]  /*2f70*/  IADD3 R73, P0, PT, R61, R44, RZ ;  /* 0x0000002c3d497210 */ /* 0x000fc80007f1e0ff */
[----:B------:R-:W-:Y:S02]  /*2f80*/  IADD3.X R58, PT, PT, R60, R66, RZ, P0, !PT ;  /* 0x000000423c3a7210 */ /* 0x000fe400007fe4ff */
[C---:B------:R-:W-:Y:S02]  /*2f90*/  SHF.L.U32 R75, R73.reuse, 0x2, RZ ;  /* 0x00000002494b7819 */ /* 0x040fe400000006ff */
[----:B------:R-:W-:Y:S02]  /*2fa0*/  SHF.L.U64.HI R73, R73, 0x2, R58 ;  /* 0x0000000249497819 */ /* 0x000fe4000001023a */
[----:B------:R-:W-:-:S04]  /*2fb0*/  IADD3 R58, P0, PT, R75, UR8, RZ ;  /* 0x000000084b3a7c10 */ /* 0x000fc8000ff1e0ff */
[----:B------:R-:W-:-:S05]  /*2fc0*/  IADD3.X R59, PT, PT, R73, UR9, RZ, P0, !PT ;  /* 0x00000009493b7c10 */ /* 0x000fca00087fe4ff */
[----:B------:R-:W2:Y:S01]  /*2fd0*/  LDG.E R58, desc[UR6][R58.64] ;  /* 0x000000063a3a7981 */ /* 0x000ea2000c1e1900 */
[----:B0-----:R-:W-:Y:S01]  /*2fe0*/  IADD3 R56, P0, PT, R75, UR12, RZ ;  /* 0x0000000c4b387c10 */ /* 0x001fe2000ff1e0ff */
[----:B---3--:R-:W-:-:S03]  /*2ff0*/  FFMA R72, R76, R57, R72 ;  /* 0x000000394c487223 */ /* 0x008fc60000000048 */
[----:B------:R-:W-:-:S05]  /*3000*/  IADD3.X R57, PT, PT, R73, UR13, RZ, P0, !PT ;  /* 0x0000000d49397c10 */ /* 0x000fca00087fe4ff */
[----:B------:R-:W3:Y:S01]  /*3010*/  LDG.E R56, desc[UR6][R56.64] ;  /* 0x0000000638387981 */ /* 0x000ee2000c1e1900 */
[----:B----4-:R-:W-:Y:S01]  /*3020*/  FFMA R71, R76, R54, R71 ;  /* 0x000000364c477223 */ /* 0x010fe20000000047 */
[----:B------:R-:W-:-:S04]  /*3030*/  IADD3 R54, P0, PT, R75, UR14, RZ ;  /* 0x0000000e4b367c10 */ /* 0x000fc8000ff1e0ff */
[----:B------:R-:W-:Y:S01]  /*3040*/  IADD3.X R55, PT, PT, R73, UR15, RZ, P0, !PT ;  /* 0x0000000f49377c10 */ /* 0x000fe200087fe4ff */
[----:B------:R-:W-:Y:S01]  /*3050*/  FMUL R75, R70, R11 ;  /* 0x0000000b464b7220 */ /* 0x000fe20000400000 */
[----:B------:R-:W-:-:S03]  /*3060*/  IADD3 R73, P0, PT, R61, R46, RZ ;  /* 0x0000002e3d497210 */ /* 0x000fc60007f1e0ff */
[----:B------:R-:W4:Y:S01]  /*3070*/  LDG.E R54, desc[UR6][R54.64] ;  /* 0x0000000636367981 */ /* 0x000f22000c1e1900 */
[----:B--2---:R-:W-:Y:S01]  /*3080*/  FFMA R70, R75, R58, R74 ;  /* 0x0000003a4b467223 */ /* 0x004fe2000000004a */
[----:B------:R-:W-:Y:S01]  /*3090*/  IMAD.X R58, R60, 0x1, R67, P0 ;  /* 0x000000013c3a7824 */ /* 0x000fe200000e0643 */
[----:B------:R-:W-:-:S04]  /*30a0*/  SHF.L.U32 R74, R73, 0x2, RZ ;  /* 0x00000002494a7819 */ /* 0x000fc800000006ff */
[----:B------:R-:W-:Y:S02]  /*30b0*/  SHF.L.U64.HI R73, R73, 0x2, R58 ;  /* 0x0000000249497819 */ /* 0x000fe4000001023a */
[----:B------:R-:W-:-:S04]  /*30c0*/  IADD3 R58, P0, PT, R74, UR8, RZ ;  /* 0x000000084a3a7c10 */ /* 0x000fc8000ff1e0ff */
[----:B------:R-:W-:Y:S01]  /*30d0*/  IADD3.X R59, PT, PT, R73, UR9, RZ, P0, !PT ;  /* 0x00000009493b7c10 */ /* 0x000fe200087fe4ff */
[----:B---3--:R-:W-:Y:S01]  /*30e0*/  FFMA R72, R75, R56, R72 ;  /* 0x000000384b487223 */ /* 0x008fe20000000048 */
[----:B------:R-:W-:-:S04]  /*30f0*/  IADD3 R56, P0, PT, R74, UR12, RZ ;  /* 0x0000000c4a387c10 */ /* 0x000fc8000ff1e0ff */
[----:B------:R0:W2:Y:S01]  /*3100*/  LDG.E R59, desc[UR6][R58.64] ;  /* 0x000000063a3b7981 */ /* 0x0000a2000c1e1900 */
[----:B------:R-:W-:-:S06]  /*3110*/  IADD3.X R57, PT, PT, R73, UR13, RZ, P0, !PT ;  /* 0x0000000d49397c10 */ /* 0x000fcc00087fe4ff */
[----:B------:R-:W3:Y:S01]  /*3120*/  LDG.E R57, desc[UR6][R56.64] ;  /* 0x0000000638397981 */ /* 0x000ee2000c1e1900 */
[----:B----4-:R-:W-:Y:S01]  /*3130*/  FFMA R71, R75, R54, R71 ;  /* 0x000000364b477223 */ /* 0x010fe20000000047 */
[----:B------:R-:W-:-:S04]  /*3140*/  IADD3 R54, P0, PT, R74, UR14, RZ ;  /* 0x0000000e4a367c10 */ /* 0x000fc8000ff1e0ff */
[----:B------:R-:W-:Y:S02]  /*3150*/  IADD3.X R55, PT, PT, R73, UR15, RZ, P0, !PT ;  /* 0x0000000f49377c10 */ /* 0x000fe400087fe4ff */
[----:B------:R-:W-:Y:S01]  /*3160*/  IADD3 R76, P0, PT, R61, R48, RZ ;  /* 0x000000303d4c7210 */ /* 0x000fe20007f1e0ff */
[----:B------:R-:W-:Y:S02]  /*3170*/  FMUL R13, R13, R7 ;  /* 0x000000070d0d7220 */ /* 0x000fe40000400000 */
[----:B------:R1:W4:Y:S01]  /*3180*/  LDG.E R74, desc[UR6][R54.64] ;  /* 0x00000006364a7981 */ /* 0x000322000c1e1900 */
[----:B------:R-:W-:-:S04]  /*3190*/  IADD3.X R73, PT, PT, R60, R68, RZ, P0, !PT ;  /* 0x000000443c497210 */ /* 0x000fc800007fe4ff */
[C---:B------:R-:W-:Y:S01]  /*31a0*/  SHF.L.U64.HI R73, R76.reuse, 0x2, R73 ;  /* 0x000000024c497819 */ /* 0x040fe20000010249 */
[----:B------:R-:W-:Y:S02]  /*31b0*/  IMAD.SHL.U32 R76, R76, 0x4, RZ ;  /* 0x000000044c4c7824 */ /* 0x000fe400078e00ff */
[----:B------:R-:W-:-:S03]  /*31c0*/  FMUL R75, R13, R8 ;  /* 0x000000080d4b7220 */ /* 0x000fc60000400000 */
[----:B0-----:R-:W-:Y:S01]  /*31d0*/  IADD3 R58, P0, PT, R76, UR8, RZ ;  /* 0x000000084c3a7c10 */ /* 0x001fe2000ff1e0ff */
[----:B--2---:R-:W-:-:S03]  /*31e0*/  FFMA R70, R75, R59, R70 ;  /* 0x0000003b4b467223 */ /* 0x004fc60000000046 */
[----:B------:R-:W-:Y:S02]  /*31f0*/  IADD3.X R59, PT, PT, R73, UR9, RZ, P0, !PT ;  /* 0x00000009493b7c10 */ /* 0x000fe400087fe4ff */
[----:B-1----:R-:W-:-:S04]  /*3200*/  IADD3 R54, P0, PT, R76, UR12, RZ ;  /* 0x0000000c4c367c10 */ /* 0x002fc8000ff1e0ff */
[----:B------:R-:W-:Y:S01]  /*3210*/  IADD3.X R55, PT, PT, R73, UR13, RZ, P0, !PT ;  /* 0x0000000d49377c10 */ /* 0x000fe200087fe4ff */
[----:B---3--:R-:W-:Y:S01]  /*3220*/  FFMA R72, R75, R57, R72 ;  /* 0x000000394b487223 */ /* 0x008fe20000000048 */
[----:B------:R-:W-:Y:S01]  /*3230*/  IADD3 R56, P0, PT, R76, UR14, RZ ;  /* 0x0000000e4c387c10 */ /* 0x000fe2000ff1e0ff */
[----:B------:R-:W2:Y:S03]  /*3240*/  LDG.E R59, desc[UR6][R58.64] ;  /* 0x000000063a3b7981 */ /* 0x000ea6000c1e1900 */
[----:B------:R-:W-:Y:S01]  /*3250*/  IADD3.X R57, PT, PT, R73, UR15, RZ, P0, !PT ;  /* 0x0000000f49397c10 */ /* 0x000fe200087fe4ff */
[----:B------:R-:W3:Y:S05]  /*3260*/  LDG.E R55, desc[UR6][R54.64] ;  /* 0x0000000636377981 */ /* 0x000eea000c1e1900 */
[----:B------:R-:W5:Y:S01]  /*3270*/  LDG.E R57, desc[UR6][R56.64] ;  /* 0x0000000638397981 */ /* 0x000f62000c1e1900 */
[----:B------:R-:W-:Y:S01]  /*3280*/  FMUL R73, R13, R9 ;  /* 0x000000090d497220 */ /* 0x000fe20000400000 */
[----:B----4-:R-:W-:-:S03]  /*3290*/  FFMA R74, R75, R74, R71 ;  /* 0x0000004a4b4a7223 */ /* 0x010fc60000000047 */
[----:B--2---:R-:W-:Y:S01]  /*32a0*/  FFMA R70, R73, R59, R70 ;  /* 0x0000003b49467223 */ /* 0x004fe20000000046 */
[----:B------:R-:W-:Y:S01]  /*32b0*/  IADD3 R59, P0, PT, R61, R50, RZ ;  /* 0x000000323d3b7210 */ /* 0x000fe20007f1e0ff */
[----:B---3--:R-:W-:-:S03]  /*32c0*/  FFMA R71, R73, R55, R72 ;  /* 0x0000003749477223 */ /* 0x008fc60000000048 */
[----:B------:R-:W-:Y:S01]  /*32d0*/  SHF.L.U32 R58, R59, 0x2, RZ ;  /* 0x000000023b3a7819 */ /* 0x000fe200000006ff */
[----:B-----5:R-:W-:Y:S01]  /*32e0*/  FFMA R72, R73, R57, R74 ;  /* 0x0000003949487223 */ /* 0x020fe2000000004a */
[----:B------:R-:W-:Y:S02]  /*32f0*/  IADD3.X R74, PT, PT, R60, R69, RZ, P0, !PT ;  /* 0x000000453c4a7210 */ /* 0x000fe400007fe4ff */
[----:B------:R-:W-:Y:S02]  /*3300*/  IADD3 R54, P0, PT, R58, UR8, RZ ;  /* 0x000000083a367c10 */ /* 0x000fe4000ff1e0ff */
[----:B------:R-:W-:Y:S02]  /*3310*/  SHF.L.U64.HI R59, R59, 0x2, R74 ;  /* 0x000000023b3b7819 */ /* 0x000fe4000001024a */
[----:B------:R-:W-:Y:S02]  /*3320*/  IADD3 R61, P1, PT, R61, R52, RZ ;  /* 0x000000343d3d7210 */ /* 0x000fe40007f3e0ff */
[----:B------:R-:W-:-:S02]  /*3330*/  IADD3.X R55, PT, PT, R59, UR9, RZ, P0, !PT ;  /* 0x000000093b377c10 */ /* 0x000fc400087fe4ff */
[----:B------:R-:W-:Y:S01]  /*3340*/  IADD3 R56, P0, PT, R58, UR12, RZ ;  /* 0x0000000c3a387c10 */ /* 0x000fe2000ff1e0ff */
[----:B------:R-:W-:Y:S01]  /*3350*/  IMAD.X R60, R60, 0x1, R3, P1 ;  /* 0x000000013c3c7824 */ /* 0x000fe200008e0603 */
[----:B------:R-:W-:Y:S01]  /*3360*/  SHF.L.U32 R76, R61, 0x2, RZ ;  /* 0x000000023d4c7819 */ /* 0x000fe200000006ff */
[----:B------:R0:W2:Y:S01]  /*3370*/  LDG.E R73, desc[UR6][R54.64] ;  /* 0x0000000636497981 */ /* 0x0000a2000c1e1900 */
[----:B------:R-:W-:Y:S02]  /*3380*/  IADD3.X R57, PT, PT, R59, UR13, RZ, P0, !PT ;  /* 0x0000000d3b397c10 */ /* 0x000fe400087fe4ff */
[----:B------:R-:W-:Y:S02]  /*3390*/  IADD3 R58, P0, PT, R58, UR14, RZ ;  /* 0x0000000e3a3a7c10 */ /* 0x000fe4000ff1e0ff */
[----:B------:R-:W-:Y:S01]  /*33a0*/  SHF.L.U64.HI R75, R61, 0x2, R60 ;  /* 0x000000023d4b7819 */ /* 0x000fe2000001023c */
[----:B------:R1:W3:Y:S01]  /*33b0*/  LDG.E R74, desc[UR6][R56.64] ;  /* 0x00000006384a7981 */ /* 0x0002e2000c1e1900 */
[----:B------:R-:W-:-:S02]  /*33c0*/  IADD3.X R59, PT, PT, R59, UR15, RZ, P0, !PT ;  /* 0x0000000f3b3b7c10 */ /* 0x000fc400087fe4ff */
[----:B------:R-:W-:-:S04]  /*33d0*/  IADD3 R60, P0, PT, R76, UR8, RZ ;  /* 0x000000084c3c7c10 */ /* 0x000fc8000ff1e0ff */
[C---:B------:R-:W-:Y:S01]  /*33e0*/  IADD3.X R61, PT, PT, R75.reuse, UR9, RZ, P0, !PT ;  /* 0x000000094b3d7c10 */ /* 0x040fe200087fe4ff */
[----:B------:R-:W4:Y:S01]  /*33f0*/  LDG.E R59, desc[UR6][R58.64] ;  /* 0x000000063a3b7981 */ /* 0x000f22000c1e1900 */
[C---:B0-----:R-:W-:Y:S02]  /*3400*/  IADD3 R54, P0, PT, R76.reuse, UR12, RZ ;  /* 0x0000000c4c367c10 */ /* 0x041fe4000ff1e0ff */
[----:B-1----:R-:W-:Y:S01]  /*3410*/  IADD3 R56, P1, PT, R76, UR14, RZ ;  /* 0x0000000e4c387c10 */ /* 0x002fe2000ff3e0ff */
[----:B------:R-:W5:Y:S01]  /*3420*/  LDG.E R60, desc[UR6][R60.64] ;  /* 0x000000063c3c7981 */ /* 0x000f62000c1e1900 */
[C---:B------:R-:W-:Y:S02]  /*3430*/  IADD3.X R55, PT, PT, R75.reuse, UR13, RZ, P0, !PT ;  /* 0x0000000d4b377c10 */ /* 0x040fe400087fe4ff */
[----:B------:R-:W-:-:S03]  /*3440*/  IADD3.X R57, PT, PT, R75, UR15, RZ, P1, !PT ;  /* 0x0000000f4b397c10 */ /* 0x000fc60008ffe4ff */
[----:B------:R-:W5:Y:S04]  /*3450*/  LDG.E R54, desc[UR6][R54.64] ;  /* 0x0000000636367981 */ /* 0x000f68000c1e1900 */
[----:B------:R-:W5:Y:S01]  /*3460*/  LDG.E R56, desc[UR6][R56.64] ;  /* 0x0000000638387981 */ /* 0x000f62000c1e1900 */
[----:B------:R-:W-:Y:S01]  /*3470*/  UIADD3 UR4, UPT, UPT, UR4, 0x1, URZ ;  /* 0x0000000104047890 */ /* 0x000fe2000fffe0ff */
[----:B------:R-:W-:-:S03]  /*3480*/  FMUL R75, R13, R10 ;  /* 0x0000000a0d4b7220 */ /* 0x000fc60000400000 */
[----:B------:R-:W-:Y:S01]  /*3490*/  UISETP.NE.AND UP0, UPT, UR4, 0x3, UPT ;  /* 0x000000030400788c */ /* 0x000fe2000bf05270 */
[----:B------:R-:W-:Y:S01]  /*34a0*/  IADD3 R12, PT, PT, R12, 0x1, RZ ;  /* 0x000000010c0c7810 */ /* 0x000fe20007ffe0ff */
[----:B------:R-:W-:Y:S02]  /*34b0*/  VIADD R0, R0, 0x4 ;  /* 0x0000000400007836 */ /* 0x000fe40000000000 */
[----:B--2---:R-:W-:Y:S01]  /*34c0*/  FFMA R73, R75, R73, R70 ;  /* 0x000000494b497223 */ /* 0x004fe20000000046 */
[----:B------:R-:W-:Y:S01]  /*34d0*/  FMUL R70, R13, R11 ;  /* 0x0000000b0d467220 */ /* 0x000fe20000400000 */
[C---:B---3--:R-:W-:Y:S01]  /*34e0*/  FFMA R71, R75.reuse, R74, R71 ;  /* 0x0000004a4b477223 */ /* 0x048fe20000000047 */
[----:B----4-:R-:W-:Y:S02]  /*34f0*/  FFMA R59, R75, R59, R72 ;  /* 0x0000003b4b3b7223 */ /* 0x010fe40000000048 */
[C---:B-----5:R-:W-:Y:S01]  /*3500*/  FFMA R60, R70.reuse, R60, R73 ;  /* 0x0000003c463c7223 */ /* 0x060fe20000000049 */
[C---:B------:R-:W-:Y:S01]  /*3510*/  FFMA R71, R70.reuse, R54, R71 ;  /* 0x0000003646477223 */ /* 0x040fe20000000047 */
[----:B------:R-:W-:Y:S01]  /*3520*/  FFMA R70, R70, R56, R59 ;  /* 0x0000003846467223 */ /* 0x000fe2000000003b */
[----:B------:R-:W-:Y:S06]  /*3530*/  BRA.U UP0, `(.L_x_66) ;  /* 0xffffffed00187547 */ /* 0x000fec000b83ffff */
[----:B------:R-:W0:Y:S08]  /*3540*/  LDC.64 R4, c[0x0][0x3a0] ;  /* 0x0000e800ff047b82 */ /* 0x000e300000000a00 */
[----:B------:R-:W1:Y:S01]  /*3550*/  LDC.64 R6, c[0x0][0x3a8] ;  /* 0x0000ea00ff067b82 */ /* 0x000e620000000a00 */
[----:B0-----:R-:W-:-:S06]  /*3560*/  IMAD.WIDE R4, R2, 0x4, R4 ;  /* 0x0000000402047825 */ /* 0x001fcc00078e0204 */
[----:B------:R-:W2:Y:S01]  /*3570*/  LDG.E R5, desc[UR6][R4.64] ;  /* 0x0000000604057981 */ /* 0x000ea2000c1e1900 */
[----:B-1----:R-:W-:-:S04]  /*3580*/  IMAD.WIDE R2, R2, 0xc, R6 ;  /* 0x0000000c02027825 */ /* 0x002fc800078e0206 */
[-C--:B--2---:R-:W-:Y:S01]  /*3590*/  FMUL R7, R60, R5.reuse ;  /* 0x000000053c077220 */ /* 0x084fe20000400000 */
[-C--:B------:R-:W-:Y:S01]  /*35a0*/  FMUL R71, R71, R5.reuse ;  /* 0x0000000547477220 */ /* 0x080fe20000400000 */
[----:B------:R-:W-:-:S03]  /*35b0*/  FMUL R9, R70, R5 ;  /* 0x0000000546097220 */ /* 0x000fc60000400000 */
[----:B------:R-:W-:Y:S04]  /*35c0*/  STG.E desc[UR6][R2.64], R7 ;  /* 0x0000000702007986 */ /* 0x000fe8000c101906 */
[----:B------:R-:W-:Y:S04]  /*35d0*/  STG.E desc[UR6][R2.64+0x4], R71 ;  /* 0x0000044702007986 */ /* 0x000fe8000c101906 */
[----:B------:R-:W-:Y:S01]  /*35e0*/  STG.E desc[UR6][R2.64+0x8], R9 ;  /* 0x0000080902007986 */ /* 0x000fe2000c101906 */
[----:B------:R-:W-:Y:S05]  /*35f0*/  EXIT ;  /* 0x000000000000794d */ /* 0x000fea0003800000 */
        .weak           $__internal_2_$__cuda_sm3x_div_rn_noftz_f32_slowpath
        .type           $__internal_2_$__cuda_sm3x_div_rn_noftz_f32_slowpath,@function
        .size           $__internal_2_$__cuda_sm3x_div_rn_noftz_f32_slowpath,(.L_x_149 - $__internal_2_$__cuda_sm3x_div_rn_noftz_f32_slowpath)
$__internal_2_$__cuda_sm3x_div_rn_noftz_f32_slowpath:
[----:B------:R-:W-:Y:S01]  /*3600*/  SHF.R.U32.HI R21, RZ, 0x17, R14 ;  /* 0x00000017ff157819 */ /* 0x000fe2000001160e */
[----:B------:R-:W-:Y:S01]  /*3610*/  BSSY.RECONVERGENT B0, `(.L_x_67) ;  /* 0x0000062000007945 */ /* 0x000fe20003800200 */
[----:B------:R-:W-:Y:S02]  /*3620*/  SHF.R.U32.HI R19, RZ, 0x17, R11 ;  /* 0x00000017ff137819 */ /* 0x000fe4000001160b */
[----:B------:R-:W-:Y:S02]  /*3630*/  LOP3.LUT R27, R21, 0xff, RZ, 0xc0, !PT ;  /* 0x000000ff151b7812 */ /* 0x000fe400078ec0ff */
[----:B------:R-:W-:Y:S02]  /*3640*/  LOP3.LUT R25, R19, 0xff, RZ, 0xc0, !PT ;  /* 0x000000ff13197812 */ /* 0x000fe400078ec0ff */
[----:B------:R-:W-:Y:S02]  /*3650*/  IADD3 R23, PT, PT, R27, -0x1, RZ ;  /* 0xffffffff1b177810 */ /* 0x000fe40007ffe0ff */
[----:B------:R-:W-:-:S02]  /*3660*/  IADD3 R21, PT, PT, R25, -0x1, RZ ;  /* 0xffffffff19157810 */ /* 0x000fc40007ffe0ff */
[----:B------:R-:W-:-:S04]  /*3670*/  ISETP.GT.U32.AND P0, PT, R23, 0xfd, PT ;  /* 0x000000fd1700780c */ /* 0x000fc80003f04070 */
[----:B------:R-:W-:-:S13]  /*3680*/  ISETP.GT.U32.OR P0, PT, R21, 0xfd, P0 ;  /* 0x000000fd1500780c */ /* 0x000fda0000704470 */
[----:B------:R-:W-:Y:S01]  /*3690*/  @!P0 IMAD.MOV.U32 R19, RZ, RZ, RZ ;  /* 0x000000ffff138224 */ /* 0x000fe200078e00ff */
[----:B------:R-:W-:Y:S06]  /*36a0*/  @!P0 BRA `(.L_x_68) ;  /* 0x00000000005c8947 */ /* 0x000fec0003800000 */
[----:B------:R-:W-:Y:S02]  /*36b0*/  FSETP.GTU.FTZ.AND P0, PT, |R11|, +INF , PT ;  /* 0x7f8000000b00780b */ /* 0x000fe40003f1c200 */
[----:B------:R-:W-:-:S04]  /*36c0*/  FSETP.GTU.FTZ.AND P1, PT, |R14|, +INF , PT ;  /* 0x7f8000000e00780b */ /* 0x000fc80003f3c200 */
[----:B------:R-:W-:-:S13]  /*36d0*/  PLOP3.LUT P0, PT, P0, P1, PT, 0xf8, 0x8f ;  /* 0x00000000008f781c */ /* 0x000fda0000703f70 */
[----:B------:R-:W-:Y:S05]  /*36e0*/  @P0 BRA `(.L_x_69) ;  /* 0x00000004004c0947 */ /* 0x000fea0003800000 */
[----:B------:R-:W-:-:S13]  /*36f0*/  LOP3.LUT P0, RZ, R14, 0x7fffffff, R11, 0xc8, !PT ;  /* 0x7fffffff0eff7812 */ /* 0x000fda000780c80b */
[----:B------:R-:W-:Y:S05]  /*3700*/  @!P0 BRA `(.L_x_70) ;  /* 0x00000004003c8947 */ /* 0x000fea0003800000 */
[C---:B------:R-:W-:Y:S02]  /*3710*/  FSETP.NEU.FTZ.AND P0, PT, |R11|.reuse, +INF , PT ;  /* 0x7f8000000b00780b */ /* 0x040fe40003f1d200 */
        /* <DEDUP_REMOVED lines=11> */
[----:B------:R-:W-:Y:S01]  /*37d0*/  @P0 MOV R19, RZ ;  /* 0x000000ff00130202 */ /* 0x000fe20000000f00 */
[----:B------:R-:W-:Y:S01]  /*37e0*/  @!P0 FFMA R11, R11, 1.84467440737095516160e+19, RZ ;  /* 0x5f8000000b0b8823 */ /* 0x000fe200000000ff */
[----:B------:R-:W-:Y:S01]  /*37f0*/  @!P0 MOV R19, 0xffffffc0 ;  /* 0xffffffc000138802 */ /* 0x000fe20000000f00 */
[----:B------:R-:W-:-:S04]  /*3800*/  @!P1 FFMA R14, R14, 1.84467440737095516160e+19, RZ ;  /* 0x5f8000000e0e9823 */ /* 0x000fc800000000ff */
[----:B------:R-:W-:-:S07]  /*3810*/  @!P1 VIADD R19, R19, 0x40 ;  /* 0x0000004013139836 */ /* 0x000fce0000000000 */
.L_x_68:
[----:B------:R-:W-:Y:S01]  /*3820*/  LEA R21, R27, 0xc0800000, 0x17 ;  /* 0xc08000001b157811 */ /* 0x000fe200078eb8ff */
[----:B------:R-:W-:Y:S03]  /*3830*/  BSSY.RECONVERGENT B1, `(.L_x_73) ;  /* 0x0000036000017945 */ /* 0x000fe60003800200 */
[----:B------:R-:W-:Y:S02]  /*3840*/  IADD3 R21, PT, PT, -R21, R14, RZ ;  /* 0x0000000e15157210 */ /* 0x000fe40007ffe1ff */
[----:B------:R-:W-:Y:S02]  /*3850*/  IADD3 R14, PT, PT, R25, -0x7f, RZ ;  /* 0xffffff81190e7810 */ /* 0x000fe40007ffe0ff */
[----:B------:R-:W0:Y:S01]  /*3860*/  MUFU.RCP R23, R21 ;  /* 0x0000001500177308 */ /* 0x000e220000001000 */
[----:B------:R-:W-:Y:S02]  /*3870*/  FADD.FTZ R24, -R21, -RZ ;  /* 0x800000ff15187221 */ /* 0x000fe40000010100 */
[C---:B------:R-:W-:Y:S01]  /*3880*/  IMAD R11, R14.reuse, -0x800000, R11 ;  /* 0xff8000000e0b7824 */ /* 0x040fe200078e020b */
[----:B------:R-:W-:-:S05]  /*3890*/  IADD3 R14, PT, PT, R14, 0x7f, -R27 ;  /* 0x0000007f0e0e7810 */ /* 0x000fca0007ffe81b */
[----:B------:R-:W-:Y:S02]  /*38a0*/  IMAD.IADD R14, R14, 0x1, R19 ;  /* 0x000000010e0e7824 */ /* 0x000fe400078e0213 */
[----:B0-----:R-:W-:-:S04]  /*38b0*/  FFMA R26, R23, R24, 1 ;  /* 0x3f800000171a7423 */ /* 0x001fc80000000018 */
[----:B------:R-:W-:-:S04]  /*38c0*/  FFMA R30, R23, R26, R23 ;  /* 0x0000001a171e7223 */ /* 0x000fc80000000017 */
[----:B------:R-:W-:-:S04]  /*38d0*/  FFMA R23, R11, R30, RZ ;  /* 0x0000001e0b177223 */ /* 0x000fc800000000ff */
[----:B------:R-:W-:-:S04]  /*38e0*/  FFMA R26, R24, R23, R11 ;  /* 0x00000017181a7223 */ /* 0x000fc8000000000b */
[----:B------:R-:W-:-:S04]  /*38f0*/  FFMA R25, R30, R26, R23 ;  /* 0x0000001a1e197223 */ /* 0x000fc80000000017 */
[----:B------:R-:W-:-:S04]  /*3900*/  FFMA R24, R24, R25, R11 ;  /* 0x0000001918187223 */ /* 0x000fc8000000000b */
[----:B------:R-:W-:-:S05]  /*3910*/  FFMA R23, R30, R24, R25 ;  /* 0x000000181e177223 */ /* 0x000fca0000000019 */
[----:B------:R-:W-:-:S04]  /*3920*/  SHF.R.U32.HI R11, RZ, 0x17, R23 ;  /* 0x00000017ff0b7819 */ /* 0x000fc80000011617 */
[----:B------:R-:W-:-:S04]  /*3930*/  LOP3.LUT R11, R11, 0xff, RZ, 0xc0, !PT ;  /* 0x000000ff0b0b7812 */ /* 0x000fc800078ec0ff */
[----:B------:R-:W-:-:S04]  /*3940*/  IADD3 R21, PT, PT, R11, R14, RZ ;  /* 0x0000000e0b157210 */ /* 0x000fc80007ffe0ff */
        /* <DEDUP_REMOVED lines=11> */
[CCC-:B------:R-:W-:Y:S01]  /*3a00*/  FFMA.RM R14, R30.reuse, R24.reuse, R25.reuse ;  /* 0x000000181e0e7223 */ /* 0x1c0fe20000004019 */
[C---:B------:R-:W-:Y:S02]  /*3a10*/  ISETP.NE.AND P2, PT, R21.reuse, RZ, PT ;  /* 0x000000ff1500720c */ /* 0x040fe40003f45270 */
[----:B------:R-:W-:Y:S02]  /*3a20*/  ISETP.NE.AND P1, PT, R21, RZ, PT ;  /* 0x000000ff1500720c */ /* 0x000fe40003f25270 */
[----:B------:R-:W-:Y:S01]  /*3a30*/  LOP3.LUT R19, R11, 0x7fffff, RZ, 0xc0, !PT ;  /* 0x007fffff0b137812 */ /* 0x000fe200078ec0ff */
[----:B------:R-:W-:Y:S01]  /*3a40*/  FFMA.RP R11, R30, R24, R25 ;  /* 0x000000181e0b7223 */ /* 0x000fe20000008019 */
[C---:B------:R-:W-:Y:S01]  /*3a50*/  VIADD R24, R21.reuse, 0x20 ;  /* 0x0000002015187836 */ /* 0x040fe20000000000 */
[----:B------:R-:W-:Y:S02]  /*3a60*/  IADD3 R21, PT, PT, -R21, RZ, RZ ;  /* 0x000000ff15157210 */ /* 0x000fe40007ffe1ff */
[----:B------:R-:W-:-:S02]  /*3a70*/  LOP3.LUT R19, R19, 0x800000, RZ, 0xfc, !PT ;  /* 0x0080000013137812 */ /* 0x000fc400078efcff */
[----:B------:R-:W-:Y:S02]  /*3a80*/  FSETP.NEU.FTZ.AND P0, PT, R11, R14, PT ;  /* 0x0000000e0b00720b */ /* 0x000fe40003f1d000 */
[----:B------:R-:W-:Y:S02]  /*3a90*/  SHF.L.U32 R24, R19, R24, RZ ;  /* 0x0000001813187219 */ /* 0x000fe400000006ff */
[----:B------:R-:W-:Y:S02]  /*3aa0*/  SEL R14, R21, RZ, P2 ;  /* 0x000000ff150e7207 */ /* 0x000fe40001000000 */
[----:B------:R-:W-:Y:S02]  /*3ab0*/  ISETP.NE.AND P1, PT, R24, RZ, P1 ;  /* 0x000000ff1800720c */ /* 0x000fe40000f25270 */
[----:B------:R-:W-:Y:S02]  /*3ac0*/  SHF.R.U32.HI R14, RZ, R14, R19 ;  /* 0x0000000eff0e7219 */ /* 0x000fe40000011613 */
[----:B------:R-:W-:-:S02]  /*3ad0*/  PLOP3.LUT P0, PT, P0, P1, PT, 0xf8, 0x8f ;  /* 0x00000000008f781c */ /* 0x000fc40000703f70 */
[----:B------:R-:W-:Y:S02]  /*3ae0*/  SHF.R.U32.HI R24, RZ, 0x1, R14 ;  /* 0x00000001ff187819 */ /* 0x000fe4000001160e */
[----:B------:R-:W-:-:S04]  /*3af0*/  SEL R11, RZ, 0x1, !P0 ;  /* 0x00000001ff0b7807 */ /* 0x000fc80004000000 */
[----:B------:R-:W-:-:S04]  /*3b00*/  LOP3.LUT R11, R11, 0x1, R24, 0xf8, !PT ;  /* 0x000000010b0b7812 */ /* 0x000fc800078ef818 */
[----:B------:R-:W-:-:S04]  /*3b10*/  LOP3.LUT R11, R11, R14, RZ, 0xc0, !PT ;  /* 0x0000000e0b0b7212 */ /* 0x000fc800078ec0ff */
[----:B------:R-:W-:-:S04]  /*3b20*/  IADD3 R24, PT, PT, R24, R11, RZ ;  /* 0x0000000b18187210 */ /* 0x000fc80007ffe0ff */
[----:B------:R-:W-:Y:S01]  /*3b30*/  LOP3.LUT R23, R24, R23, RZ, 0xfc, !PT ;  /* 0x0000001718177212 */ /* 0x000fe200078efcff */
[----:B------:R-:W-:Y:S06]  /*3b40*/  BRA `(.L_x_76) ;  /* 0x0000000000107947 */ /* 0x000fec0003800000 */
.L_x_75:
[----:B------:R-:W-:-:S04]  /*3b50*/  LOP3.LUT R23, R23, 0x80000000, RZ, 0xc0, !PT ;  /* 0x8000000017177812 */ /* 0x000fc800078ec0ff */
[----:B------:R-:W-:Y:S01]  /*3b60*/  LOP3.LUT R23, R23, 0x7f800000, RZ, 0xfc, !PT ;  /* 0x7f80000017177812 */ /* 0x000fe200078efcff */
[----:B------:R-:W-:Y:S06]  /*3b70*/  BRA `(.L_x_76) ;  /* 0x0000000000047947 */ /* 0x000fec0003800000 */
.L_x_74:
[----:B------:R-:W-:-:S07]  /*3b80*/  IMAD R23, R14, 0x800000, R23 ;  /* 0x008000000e177824 */ /* 0x000fce00078e0217 */
.L_x_76:
[----:B------:R-:W-:Y:S05]  /*3b90*/  BSYNC.RECONVERGENT B1 ;  /* 0x0000000000017941 */ /* 0x000fea0003800200 */
.L_x_73:
[----:B------:R-:W-:Y:S05]  /*3ba0*/  BRA `(.L_x_77) ;  /* 0x0000000000207947 */ /* 0x000fea0003800000 */
.L_x_72:
[----:B------:R-:W-:-:S04]  /*3bb0*/  LOP3.LUT R11, R14, 0x80000000, R11, 0x48, !PT ;  /* 0x800000000e0b7812 */ /* 0x000fc800078e480b */
[----:B------:R-:W-:Y:S01]  /*3bc0*/  LOP3.LUT R23, R11, 0x7f800000, RZ, 0xfc, !PT ;  /* 0x7f8000000b177812 */ /* 0x000fe200078efcff */
[----:B------:R-:W-:Y:S06]  /*3bd0*/  BRA `(.L_x_77) ;  /* 0x0000000000147947 */ /* 0x000fec0003800000 */
.L_x_71:
[----:B------:R-:W-:Y:S01]  /*3be0*/  LOP3.LUT R23, R14, 0x80000000, R11, 0x48, !PT ;  /* 0x800000000e177812 */ /* 0x000fe200078e480b */
[----:B------:R-:W-:Y:S06]  /*3bf0*/  BRA `(.L_x_77) ;  /* 0x00000000000c7947 */ /* 0x000fec0003800000 */
.L_x_70:
[----:B------:R-:W0:Y:S01]  /*3c00*/  MUFU.RSQ R23, -QNAN ;  /* 0xffc0000000177908 */ /* 0x000e220000001400 */
[----:B------:R-:W-:Y:S05]  /*3c10*/  BRA `(.L_x_77) ;  /* 0x0000000000047947 */ /* 0x000fea0003800000 */
.L_x_69:
[----:B------:R-:W-:-:S07]  /*3c20*/  FADD.FTZ R23, R11, R14 ;  /* 0x0000000e0b177221 */ /* 0x000fce0000010000 */
.L_x_77:
[----:B------:R-:W-:Y:S05]  /*3c30*/  BSYNC.RECONVERGENT B0 ;  /* 0x0000000000007941 */ /* 0x000fea0003800200 */
.L_x_67:
[----:B0-----:R-:W-:Y:S01]  /*3c40*/  MOV R11, R23 ;  /* 0x00000017000b7202 */ /* 0x001fe20000000f00 */
[----:B------:R-:W-:-:S04]  /*3c50*/  HFMA2 R23, -RZ, RZ, 0, 0 ;  /* 0x00000000ff177431 */ /* 0x000fc800000001ff */
[----:B------:R-:W-:Y:S05]  /*3c60*/  RET.REL.NODEC R22 `(gather_forces_to_atoms) ;  /* 0xffffffc016e47950 */ /* 0x000fea0003c3ffff */
.L_x_78:
        /* <DEDUP_REMOVED lines=9> */
.L_x_149:


//--------------------- .text.apply_ghat_and_grad --------------------------
	.section	.text.apply_ghat_and_grad,"ax",@progbits
	.align	128
        .global         apply_ghat_and_grad
        .type           apply_ghat_and_grad,@function
        .size           apply_ghat_and_grad,(.L_x_150 - apply_ghat_and_grad)
        .other          apply_ghat_and_grad,@"STO_CUDA_ENTRY STV_DEFAULT"
apply_ghat_and_grad:
.text.apply_ghat_and_grad:
[----:B------:R-:W-:Y:S01]  /*0000*/  LDC R1, c[0x0][0x37c] ;  /* 0x0000df00ff017b82 */ /* 0x000fe20000000800 */
[----:B------:R-:W0:Y:S07]  /*0010*/  S2R R2, SR_TID.X ;  /* 0x0000000000027919 */ /* 0x000e2e0000002100 */
[----:B------:R-:W1:Y:S08]  /*0020*/  LDC R0, c[0x0][0x3d8] ;  /* 0x0000f600ff007b82 */ /* 0x000e700000000800 */
[----:B------:R-:W2:Y:S08]  /*0030*/  LDC.64 R10, c[0x0][0x3d0] ;  /* 0x0000f400ff0a7b82 */ /* 0x000eb00000000a00 */
[----:B------:R-:W0:Y:S08]  /*0040*/  S2UR UR4, SR_CTAID.X ;  /* 0x00000000000479c3 */ /* 0x000e300000002500 */
[----:B------:R-:W0:Y:S01]  /*0050*/  LDC R5, c[0x0][0x360] ;  /* 0x0000d800ff057b82 */ /* 0x000e220000000800 */
[----:B-1----:R-:W-:-:S04]  /*0060*/  LEA.HI R0, R0, R0, RZ, 0x1 ;  /* 0x0000000000007211 */ /* 0x002fc800078f08ff */
[----:B------:R-:W-:Y:S01]  /*0070*/  SHF.R.S32.HI R3, RZ, 0x1, R0 ;  /* 0x00000001ff037819 */ /* 0x000fe20000011400 */
[----:B--2---:R-:W-:Y:S02]  /*0080*/  IMAD R0, R11, R10, RZ ;  /* 0x0000000a0b007224 */ /* 0x004fe400078e02ff */
[----:B0-----:R-:W-:Y:S02]  /*0090*/  IMAD R5, R5, UR4, R2 ;  /* 0x0000000405057c24 */ /* 0x001fe4000f8e0202 */
[----:B------:R-:W-:-:S05]  /*00a0*/  IMAD R2, R0, R3, R0 ;  /* 0x0000000300027224 */ /* 0x000fca00078e0200 */
[----:B------:R-:W-:-:S13]  /*00b0*/  ISETP.GE.AND P0, PT, R5, R2, PT ;  /* 0x000000020500720c */ /* 0x000fda0003f06270 */
[----:B------:R-:W-:Y:S05]  /*00c0*/  @P0 EXIT ;  /* 0x000000000000094d */ /* 0x000fea0003800000 */
[----:B------:R-:W-:Y:S01]  /*00d0*/  IABS R7, R0 ;  /* 0x0000000000077213 */ /* 0x000fe20000000000 */
[----:B------:R-:W0:Y:S01]  /*00e0*/  LDC.64 R14, c[0x0][0x3b0] ;  /* 0x0000ec00ff0e7b82 */ /* 0x000e220000000a00 */
[----:B------:R-:W-:Y:S01]  /*00f0*/  IABS R8, R5 ;  /* 0x0000000500087213 */ /* 0x000fe20000000000 */
[----:B------:R-:W1:Y:S01]  /*0100*/  LDCU.64 UR4, c[0x0][0x358] ;  /* 0x00006b00ff0477ac */ /* 0x000e620008000a00 */
[----:B------:R-:W2:Y:S01]  /*0110*/  I2F.RP R4, R7 ;  /* 0x0000000700047306 */ /* 0x000ea20000209400 */
[----:B------:R-:W-:-:S04]  /*0120*/  IABS R11, R10 ;  /* 0x0000000a000b7213 */ /* 0x000fc80000000000 */
[----:B------:R-:W3:Y:S03]  /*0130*/  LDC.64 R12, c[0x0][0x3a8] ;  /* 0x0000ea00ff0c7b82 */ /* 0x000ee60000000a00 */
[----:B--2---:R-:W2:Y:S02]  /*0140*/  MUFU.RCP R4, R4 ;  /* 0x0000000400047308 */ /* 0x004ea40000001000 */
[----:B--2---:R-:W-:-:S06]  /*0150*/  VIADD R2, R4, 0xffffffe ;  /* 0x0ffffffe04027836 */ /* 0x004fcc0000000000 */
[----:B------:R2:W4:Y:S02]  /*0160*/  F2I.FTZ.U32.TRUNC.NTZ R3, R2 ;  /* 0x0000000200037305 */ /* 0x000524000021f000 */
[----:B--2---:R-:W-:Y:S02]  /*0170*/  HFMA2 R2, -RZ, RZ, 0, 0 ;  /* 0x00000000ff027431 */ /* 0x004fe400000001ff */
[----:B----4-:R-:W-:-:S04]  /*0180*/  IMAD.MOV R6, RZ, RZ, -R3 ;  /* 0x000000ffff067224 */ /* 0x010fc800078e0a03 */
[----:B------:R-:W-:Y:S01]  /*0190*/  IMAD R9, R6, R7, RZ ;  /* 0x0000000706097224 */ /* 0x000fe200078e02ff */
[----:B------:R-:W-:-:S03]  /*01a0*/  IABS R6, R0 ;  /* 0x0000000000067213 */ /* 0x000fc60000000000 */
[----:B------:R-:W-:-:S04]  /*01b0*/  IMAD.HI.U32 R3, R3, R9, R2 ;  /* 0x0000000903037227 */ /* 0x000fc800078e0002 */
[----:B------:R-:W-:Y:S02]  /*01c0*/  IMAD.MOV R9, RZ, RZ, -R6 ;  /* 0x000000ffff097224 */ /* 0x000fe400078e0a06 */
[----:B------:R-:W-:Y:S01]  /*01d0*/  IMAD.HI.U32 R4, R3, R8, RZ ;  /* 0x0000000803047227 */ /* 0x000fe200078e00ff */
[----:B------:R-:W2:Y:S03]  /*01e0*/  I2F.RP R6, R11 ;  /* 0x0000000b00067306 */ /* 0x000ea60000209400 */
[----:B------:R-:W-:-:S05]  /*01f0*/  IMAD R2, R4, R9, R8 ;  /* 0x0000000904027224 */ /* 0x000fca00078e0208 */
[----:B------:R-:W-:Y:S01]  /*0200*/  ISETP.GT.U32.AND P1, PT, R7, R2, PT ;  /* 0x000000020700720c */ /* 0x000fe20003f24070 */
[----:B--2---:R-:W2:-:S12]  /*0210*/  MUFU.RCP R6, R6 ;  /* 0x0000000600067308 */ /* 0x004e980000001000 */
[----:B------:R-:W-:Y:S02]  /*0220*/  @!P1 IMAD.IADD R2, R2, 0x1, -R7 ;  /* 0x0000000102029824 */ /* 0x000fe400078e0a07 */
[----:B------:R-:W-:Y:S01]  /*0230*/  @!P1 VIADD R4, R4, 0x1 ;  /* 0x0000000104049836 */ /* 0x000fe20000000000 */
[----:B------:R-:W-:Y:S02]  /*0240*/  ISETP.NE.AND P1, PT, R0, RZ, PT ;  /* 0x000000ff0000720c */ /* 0x000fe40003f25270 */
[----:B------:R-:W-:Y:S02]  /*0250*/  ISETP.GE.U32.AND P0, PT, R2, R7, PT ;  /* 0x000000070200720c */ /* 0x000fe40003f06070 */
[----:B------:R-:W-:-:S04]  /*0260*/  LOP3.LUT R2, R5, R0, RZ, 0x3c, !PT ;  /* 0x0000000005027212 */ /* 0x000fc800078e3cff */
[----:B------:R-:W-:Y:S02]  /*0270*/  ISETP.GE.AND P2, PT, R2, RZ, PT ;  /* 0x000000ff0200720c */ /* 0x000fe40003f46270 */
[----:B--2---:R-:W-:-:S04]  /*0280*/  IADD3 R2, PT, PT, R6, 0xffffffe, RZ ;  /* 0x0ffffffe06027810 */ /* 0x004fc80007ffe0ff */
[----:B------:R2:W4:Y:S01]  /*0290*/  F2I.FTZ.U32.TRUNC.NTZ R3, R2 ;  /* 0x0000000200037305 */ /* 0x000522000021f000 */
[----:B------:R-:W-:-:S06]  /*02a0*/  @P0 VIADD R4, R4, 0x1 ;  /* 0x0000000104040836 */ /* 0x000fcc0000000000 */
[----:B------:R-:W-:Y:S02]  /*02b0*/  @!P2 IADD3 R4, PT, PT, -R4, RZ, RZ ;  /* 0x000000ff0404a210 */ /* 0x000fe40007ffe1ff */
[----:B------:R-:W-:Y:S02]  /*02c0*/  @!P1 LOP3.LUT R4, RZ, R0, RZ, 0x33, !PT ;  /* 0x00000000ff049212 */ /* 0x000fe400078e33ff */
[----:B--2---:R-:W-:-:S03]  /*02d0*/  MOV R2, RZ ;  /* 0x000000ff00027202 */ /* 0x004fc60000000f00 */
[----:B------:R-:W-:Y:S02]  /*02e0*/  IMAD.MOV R6, RZ, RZ, -R4 ;  /* 0x000000ffff067224 */ /* 0x000fe400078e0a04 */
[----:B----4-:R-:W-:Y:S02]  /*02f0*/  IMAD.MOV R8, RZ, RZ, -R3 ;  /* 0x000000ffff087224 */ /* 0x010fe400078e0a03 */
[----:B------:R-:W-:Y:S02]  /*0300*/  IMAD R17, R0, R6, R5 ;  /* 0x0000000600117224 */ /* 0x000fe400078e0205 */
[----:B------:R-:W-:Y:S02]  /*0310*/  IMAD R7, R8, R11, RZ ;  /* 0x0000000b08077224 */ /* 0x000fe400078e02ff */
[----:B0-----:R-:W-:Y:S01]  /*0320*/  IMAD.WIDE R14, R4, 0x4, R14 ;  /* 0x00000004040e7825 */ /* 0x001fe200078e020e */
[----:B------:R-:W-:-:S03]  /*0330*/  IABS R0, R17 ;  /* 0x0000001100007213 */ /* 0x000fc60000000000 */
[----:B------:R-:W-:Y:S01]  /*0340*/  IMAD.HI.U32 R2, R3, R7, R2 ;  /* 0x0000000703027227 */ /* 0x000fe200078e0002 */
[----:B-1----:R-:W2:Y:S05]  /*0350*/  LDG.E R8, desc[UR4][R14.64] ;  /* 0x000000040e087981 */ /* 0x002eaa000c1e1900 */
[----:B------:R-:W-:-:S04]  /*0360*/  IMAD.HI.U32 R9, R2, R0, RZ ;  /* 0x0000000002097227 */ /* 0x000fc800078e00ff */
[----:B------:R-:W-:-:S04]  /*0370*/  IMAD.MOV R2, RZ, RZ, -R9 ;  /* 0x000000ffff027224 */ /* 0x000fc800078e0a09 */
[C---:B------:R-:W-:Y:S02]  /*0380*/  IMAD R0, R11.reuse, R2, R0 ;  /* 0x000000020b007224 */ /* 0x040fe400078e0200 */
[----:B------:R-:W0:Y:S03]  /*0390*/  LDC.64 R2, c[0x0][0x3a0] ;  /* 0x0000e800ff027b82 */ /* 0x000e260000000a00 */
[----:B------:R-:W-:-:S13]  /*03a0*/  ISETP.GT.U32.AND P1, PT, R11, R0, PT ;  /* 0x000000000b00720c */ /* 0x000fda0003f24070 */
[----:B------:R-:W-:Y:S01]  /*03b0*/  @!P1 IMAD.IADD R0, R0, 0x1, -R11 ;  /* 0x0000000100009824 */ /* 0x000fe200078e0a0b */
[----:B------:R-:W-:Y:S02]  /*03c0*/  @!P1 IADD3 R9, PT, PT, R9, 0x1, RZ ;  /* 0x0000000109099810 */ /* 0x000fe40007ffe0ff */
[----:B------:R-:W-:Y:S02]  /*03d0*/  ISETP.NE.AND P1, PT, R10, RZ, PT ;  /* 0x000000ff0a00720c */ /* 0x000fe40003f25270 */
[----:B------:R-:W-:Y:S02]  /*03e0*/  ISETP.GE.U32.AND P0, PT, R0, R11, PT ;  /* 0x0000000b0000720c */ /* 0x000fe40003f06070 */
[----:B------:R-:W-:-:S04]  /*03f0*/  LOP3.LUT R0, R17, R10, RZ, 0x3c, !PT ;  /* 0x0000000a11007212 */ /* 0x000fc800078e3cff */
[----:B------:R-:W-:-:S07]  /*0400*/  ISETP.GE.AND P2, PT, R0, RZ, PT ;  /* 0x000000ff0000720c */ /* 0x000fce0003f46270 */
[----:B------:R-:W-:-:S06]  /*0410*/  @P0 VIADD R9, R9, 0x1 ;  /* 0x0000000109090836 */ /* 0x000fcc0000000000 */
[----:B------:R-:W-:Y:S01]  /*0420*/  @!P2 IMAD.MOV R9, RZ, RZ, -R9 ;  /* 0x000000ffff09a224 */ /* 0x000fe200078e0a09 */
[----:B------:R-:W-:-:S04]  /*0430*/  @!P1 LOP3.LUT R9, RZ, R10, RZ, 0x33, !PT ;  /* 0x0000000aff099212 */ /* 0x000fc800078e33ff */
[C---:B------:R-:W-:Y:S01]  /*0440*/  IADD3 R7, PT, PT, -R9.reuse, RZ, RZ ;  /* 0x000000ff09077210 */ /* 0x040fe20007ffe1ff */
[----:B---3--:R-:W-:-:S04]  /*0450*/  IMAD.WIDE R12, R9, 0x4, R12 ;  /* 0x00000004090c7825 */ /* 0x008fc800078e020c */
[----:B------:R-:W-:Y:S02]  /*0460*/  IMAD R10, R10, R7, R17 ;  /* 0x000000070a0a7224 */ /* 0x000fe400078e0211 */
[----:B------:R-:W3:Y:S02]  /*0470*/  LDG.E R7, desc[UR4][R12.64] ;  /* 0x000000040c077981 */ /* 0x000ee4000c1e1900 */
[----:B0-----:R-:W-:-:S05]  /*0480*/  IMAD.WIDE R2, R10, 0x4, R2 ;  /* 0x000000040a027825 */ /* 0x001fca00078e0202 */
[----:B------:R-:W4:Y:S01]  /*0490*/  LDG.E R6, desc[UR4][R2.64] ;  /* 0x0000000402067981 */ /* 0x000f22000c1e1900 */
[----:B--2---:R-:W-:-:S04]  /*04a0*/  FMUL R0, R8, R8 ;  /* 0x0000000808007220 */ /* 0x004fc80000400000 */
[----:B---3--:R-:W-:-:S04]  /*04b0*/  FFMA R11, R7, R7, R0 ;  /* 0x00000007070b7223 */ /* 0x008fc80000000000 */
[----:B----4-:R-:W-:-:S05]  /*04c0*/  FFMA R0, R6, R6, R11 ;  /* 0x0000000606007223 */ /* 0x010fca000000000b */
[----:B------:R-:W-:-:S13]  /*04d0*/  FSETP.NEU.AND P0, PT, R0, RZ, PT ;  /* 0x000000ff0000720b */ /* 0x000fda0003f0d000 */
[----:B------:R-:W-:Y:S05]  /*04e0*/  @P0 BRA `(.L_x_79) ;  /* 0x00000000002c0947 */ /* 0x000fea0003800000 */
[----:B------:R-:W0:Y:S08]  /*04f0*/  LDC.64 R2, c[0x0][0x388] ;  /* 0x0000e200ff027b82 */ /* 0x000e300000000a00 */
[----:B------:R-:W1:Y:S08]  /*0500*/  LDC.64 R6, c[0x0][0x390] ;  /* 0x0000e400ff067b82 */ /* 0x000e700000000a00 */
[----:B------:R-:W2:Y:S01]  /*0510*/  LDC.64 R8, c[0x0][0x398] ;  /* 0x0000e600ff087b82 */ /* 0x000ea20000000a00 */
[----:B0-----:R-:W-:-:S05]  /*0520*/  IMAD.WIDE R2, R5, 0x8, R2 ;  /* 0x0000000805027825 */ /* 0x001fca00078e0202 */
[----:B------:R-:W-:Y:S01]  /*0530*/  STG.E.64 desc[UR4][R2.64], RZ ;  /* 0x000000ff02007986 */ /* 0x000fe2000c101b04 */
[----:B-1----:R-:W-:-:S05]  /*0540*/  IMAD.WIDE R6, R5, 0x8, R6 ;  /* 0x0000000805067825 */ /* 0x002fca00078e0206 */
[----:B------:R-:W-:Y:S04]  /*0550*/  STG.E.64 desc[UR4][R6.64], RZ ;  /* 0x000000ff06007986 */ /* 0x000fe8000c101b04 */
[----:B------:R-:W3:Y:S01]  /*0560*/  LDG.E.64 R10, desc[UR4][R2.64] ;  /* 0x00000004020a7981 */ /* 0x000ee2000c1e1b00 */
[----:B--2---:R-:W-:-:S05]  /*0570*/  IMAD.WIDE R4, R5, 0x8, R8 ;  /* 0x0000000805047825 */ /* 0x004fca00078e0208 */
[----:B---3--:R-:W-:Y:S01]  /*0580*/  STG.E.64 desc[UR4][R4.64], R10 ;  /* 0x0000000a04007986 */ /* 0x008fe2000c101b04 */
[----:B------:R-:W-:Y:S05]  /*0590*/  EXIT ;  /* 0x000000000000794d */ /* 0x000fea0003800000 */
.L_x_79:
        /* <DEDUP_REMOVED lines=24> */
.L_x_80:
        /* <DEDUP_REMOVED lines=15> */
[----:B------:R-:W-:Y:S05]  /*0810*/  CALL.REL.NOINC `($__internal_3_$__cuda_sm3x_div_rn_noftz_f32_slowpath) ;  /* 0x0000000400707944 */ /* 0x000fea0003c00000 */
[----:B------:R-:W-:-:S07]  /*0820*/  IMAD.MOV.U32 R12, RZ, RZ, R2 ;  /* 0x000000ffff0c7224 */ /* 0x000fce00078e0002 */
.L_x_81:
[----:B------:R-:W0:Y:S01]  /*0830*/  LDC R3, c[0x0][0x3e0] ;  /* 0x0000f800ff037b82 */ /* 0x000e220000000800 */
[----:B------:R-:W-:Y:S01]  /*0840*/  BSSY.RECONVERGENT B0, `(.L_x_82) ;  /* 0x000000e000007945 */ /* 0x000fe20003800200 */
[----:B0-----:R-:W-:-:S04]  /*0850*/  FMUL R2, R3, 4 ;  /* 0x4080000003027820 */ /* 0x001fc80000400000 */
[----:B------:R-:W-:-:S04]  /*0860*/  FMUL R3, R2, R3 ;  /* 0x0000000302037220 */ /* 0x000fc80000400000 */
[----:B------:R-:W0:Y:S08]  /*0870*/  MUFU.RCP R2, R3 ;  /* 0x0000000300027308 */ /* 0x000e300000001000 */
[----:B------:R-:W1:Y:S01]  /*0880*/  FCHK P0, R0, R3 ;  /* 0x0000000300007302 */ /* 0x000e620000000000 */
[----:B0-----:R-:W-:-:S04]  /*0890*/  FFMA R13, -R3, R2, 1 ;  /* 0x3f800000030d7423 */ /* 0x001fc80000000102 */
[----:B------:R-:W-:-:S04]  /*08a0*/  FFMA R13, R2, R13, R2 ;  /* 0x0000000d020d7223 */ /* 0x000fc80000000002 */
[----:B------:R-:W-:-:S04]  /*08b0*/  FFMA R2, R0, R13, RZ ;  /* 0x0000000d00027223 */ /* 0x000fc800000000ff */
[----:B------:R-:W-:-:S04]  /*08c0*/  FFMA R14, -R3, R2, R0 ;  /* 0x00000002030e7223 */ /* 0x000fc80000000100 */
[----:B------:R-:W-:Y:S01]  /*08d0*/  FFMA R2, R13, R14, R2 ;  /* 0x0000000e0d027223 */ /* 0x000fe20000000002 */
[----:B-1----:R-:W-:Y:S06]  /*08e0*/  @!P0 BRA `(.L_x_83) ;  /* 0x00000000000c8947 */ /* 0x002fec0003800000 */
[----:B------:R-:W-:Y:S01]  /*08f0*/  IMAD.MOV.U32 R2, RZ, RZ, R0 ;  /* 0x000000ffff027224 */ /* 0x000fe200078e0000 */
[----:B------:R-:W-:-:S07]  /*0900*/  MOV R14, 0x920 ;  /* 0x00000920000e7802 */ /* 0x000fce0000000f00 */
[----:B------:R-:W-:Y:S05]  /*0910*/  CALL.REL.NOINC `($__internal_3_$__cuda_sm3x_div_rn_noftz_f32_slowpath) ;  /* 0x0000000400307944 */ /* 0x000fea0003c00000 */
.L_x_83:
[----:B------:R-:W-:Y:S05]  /*0920*/  BSYNC.RECONVERGENT B0 ;  /* 0x0000000000007941 */ /* 0x000fea0003800200 */
.L_x_82:
[----:B------:R-:W-:Y:S01]  /*0930*/  FMUL R3, R2, -1.4426950216293334961 ;  /* 0xbfb8aa3b02037820 */ /* 0x000fe20000400000 */
[----:B------:R-:W-:Y:S04]  /*0940*/  BSSY.RECONVERGENT B0, `(.L_x_84) ;  /* 0x0000012000007945 */ /* 0x000fe80003800200 */
[----:B------:R-:W-:-:S13]  /*0950*/  FSETP.GEU.AND P0, PT, R3, -126, PT ;  /* 0xc2fc00000300780b */ /* 0x000fda0003f0e000 */
[----:B------:R-:W-:-:S04]  /*0960*/  @!P0 FMUL R3, R3, 0.5 ;  /* 0x3f00000003038820 */ /* 0x000fc80000400000 */
[----:B------:R0:W1:Y:S02]  /*0970*/  MUFU.EX2 R13, R3 ;  /* 0x00000003000d7308 */ /* 0x0000640000000800 */
[----:B0-----:R-:W-:-:S06]  /*0980*/  FMUL R3, R0, R11 ;  /* 0x0000000b00037220 */ /* 0x001fcc0000400000 */
[----:B------:R-:W0:Y:S01]  /*0990*/  MUFU.RCP R0, R3 ;  /* 0x0000000300007308 */ /* 0x000e220000001000 */
[----:B-1----:R-:W-:-:S04]  /*09a0*/  @!P0 FMUL R13, R13, R13 ;  /* 0x0000000d0d0d8220 */ /* 0x002fc80000400000 */
[----:B------:R-:W-:-:S04]  /*09b0*/  FMUL R2, R13, R12 ;  /* 0x0000000c0d027220 */ /* 0x000fc80000400000 */
[----:B------:R-:W1:Y:S01]  /*09c0*/  FCHK P0, R2, R3 ;  /* 0x0000000302007302 */ /* 0x000e620000000000 */
[----:B0-----:R-:W-:-:S04]  /*09d0*/  FFMA R11, -R3, R0, 1 ;  /* 0x3f800000030b7423 */ /* 0x001fc80000000100 */
[----:B------:R-:W-:-:S04]  /*09e0*/  FFMA R11, R0, R11, R0 ;  /* 0x0000000b000b7223 */ /* 0x000fc80000000000 */
[----:B------:R-:W-:-:S04]  /*09f0*/  FFMA R0, R2, R11, RZ ;  /* 0x0000000b02007223 */ /* 0x000fc800000000ff */
[----:B------:R-:W-:-:S04]  /*0a00*/  FFMA R12, -R3, R0, R2 ;  /* 0x00000000030c7223 */ /* 0x000fc80000000102 */
[----:B------:R-:W-:Y:S01]  /*0a10*/  FFMA R0, R11, R12, R0 ;  /* 0x0000000c0b007223 */ /* 0x000fe20000000000 */
[----:B-1----:R-:W-:Y:S06]  /*0a20*/  @!P0 BRA `(.L_x_85) ;  /* 0x00000000000c8947 */ /* 0x002fec0003800000 */
[----:B------:R-:W-:-:S07]  /*0a30*/  MOV R14, 0xa50 ;  /* 0x00000a50000e7802 */ /* 0x000fce0000000f00 */
[----:B------:R-:W-:Y:S05]  /*0a40*/  CALL.REL.NOINC `($__internal_3_$__cuda_sm3x_div_rn_noftz_f32_slowpath) ;  /* 0x0000000000e47944 */ /* 0x000fea0003c00000 */
[----:B------:R-:W-:-:S07]  /*0a50*/  MOV R0, R2 ;  /* 0x0000000200007202 */ /* 0x000fce0000000f00 */
.L_x_85:
[----:B------:R-:W-:Y:S05]  /*0a60*/  BSYNC.RECONVERGENT B0 ;  /* 0x0000000000007941 */ /* 0x000fea0003800200 */
.L_x_84:
[----:B------:R-:W0:Y:S08]  /*0a70*/  LDC.64 R16, c[0x0][0x380] ;  /* 0x0000e000ff107b82 */ /* 0x000e300000000a00 */
[----:B------:R-:W1:Y:S08]  /*0a80*/  LDC.64 R14, c[0x0][0x388] ;  /* 0x0000e200ff0e7b82 */ /* 0x000e700000000a00 */
[----:B------:R-:W2:Y:S01]  /*0a90*/  LDC.64 R12, c[0x0][0x390] ;  /* 0x0000e400ff0c7b82 */ /* 0x000ea20000000a00 */
[----:B0-----:R-:W-:-:S07]  /*0aa0*/  IMAD.WIDE R16, R5, 0x8, R16 ;  /* 0x0000000805107825 */ /* 0x001fce00078e0210 */
[----:B------:R-:W0:Y:S01]  /*0ab0*/  LDC.64 R2, c[0x0][0x398] ;  /* 0x0000e600ff027b82 */ /* 0x000e220000000a00 */
[----:B------:R-:W5:Y:S01]  /*0ac0*/  LDG.E.64 R16, desc[UR4][R16.64] ;  /* 0x0000000410107981 */ /* 0x000f62000c1e1b00 */
[----:B------:R-:W-:Y:S01]  /*0ad0*/  ISETP.NE.AND P1, PT, R10, RZ, PT ;  /* 0x000000ff0a00720c */ /* 0x000fe20003f25270 */
[----:B------:R-:W-:Y:S01]  /*0ae0*/  BSSY.RECONVERGENT B0, `(.L_x_86) ;  /* 0x0000009000007945 */ /* 0x000fe20003800200 */
[----:B------:R-:W-:Y:S02]  /*0af0*/  ISETP.NE.AND P2, PT, R9, RZ, PT ;  /* 0x000000ff0900720c */ /* 0x000fe40003f45270 */
[----:B------:R-:W-:-:S09]  /*0b00*/  PLOP3.LUT P0, PT, PT, PT, PT, 0x80, 0x8 ;  /* 0x000000000008781c */ /* 0x000fd20003f0f070 */
[----:B-12---:R-:W-:Y:S05]  /*0b10*/  @!P1 BRA `(.L_x_87) ;  /* 0x0000000000149947 */ /* 0x006fea0003800000 */
[----:B------:R-:W1:Y:S02]  /*0b20*/  LDC R11, c[0x0][0x3d0] ;  /* 0x0000f400ff0b7b82 */ /* 0x000e640000000800 */
[----:B-1----:R-:W-:-:S04]  /*0b30*/  LOP3.LUT R18, R11, 0x1, RZ, 0xc0, !PT ;  /* 0x000000010b127812 */ /* 0x002fc800078ec0ff */
[----:B------:R-:W-:-:S13]  /*0b40*/  ISETP.NE.U32.AND P0, PT, R18, 0x1, PT ;  /* 0x000000011200780c */ /* 0x000fda0003f05070 */
[----:B------:R-:W-:-:S04]  /*0b50*/  @P0 SHF.R.S32.HI R11, RZ, 0x1, R11 ;  /* 0x00000001ff0b0819 */ /* 0x000fc8000001140b */
[----:B------:R-:W-:-:S13]  /*0b60*/  ISETP.EQ.AND P0, PT, R10, R11, P0 ;  /* 0x0000000b0a00720c */ /* 0x000fda0000702270 */
.L_x_87:
[----:B------:R-:W-:Y:S05]  /*0b70*/  BSYNC.RECONVERGENT B0 ;  /* 0x0000000000007941 */ /* 0x000fea0003800200 */
.L_x_86:
[----:B------:R-:W-:Y:S01]  /*0b80*/  BSSY.RECONVERGENT B0, `(.L_x_88) ;  /* 0x0000008000007945 */ /* 0x000fe20003800200 */
[----:B------:R-:W-:-:S03]  /*0b90*/  PLOP3.LUT P1, PT, PT, PT, PT, 0x80, 0x8 ;  /* 0x000000000008781c */ /* 0x000fc60003f2f070 */
[----:B------:R-:W-:Y:S10]  /*0ba0*/  @!P2 BRA `(.L_x_89) ;  /* 0x000000000014a947 */ /* 0x000ff40003800000 */
[----:B------:R-:W1:Y:S02]  /*0bb0*/  LDC R10, c[0x0][0x3d4] ;  /* 0x0000f500ff0a7b82 */ /* 0x000e640000000800 */
[----:B-1----:R-:W-:-:S04]  /*0bc0*/  LOP3.LUT R11, R10, 0x1, RZ, 0xc0, !PT ;  /* 0x000000010a0b7812 */ /* 0x002fc800078ec0ff */
[----:B------:R-:W-:-:S13]  /*0bd0*/  ISETP.NE.U32.AND P1, PT, R11, 0x1, PT ;  /* 0x000000010b00780c */ /* 0x000fda0003f25070 */
[----:B------:R-:W-:-:S04]  /*0be0*/  @P1 SHF.R.S32.HI R10, RZ, 0x1, R10 ;  /* 0x00000001ff0a1819 */ /* 0x000fc8000001140a */
[----:B------:R-:W-:-:S13]  /*0bf0*/  ISETP.EQ.AND P1, PT, R9, R10, P1 ;  /* 0x0000000a0900720c */ /* 0x000fda0000f22270 */
.L_x_89:
[----:B------:R-:W-:Y:S05]  /*0c00*/  BSYNC.RECONVERGENT B0 ;  /* 0x0000000000007941 */ /* 0x000fea0003800200 */
.L_x_88:
[----:B------:R-:W-:Y:S01]  /*0c10*/  ISETP.NE.AND P3, PT, R4, RZ, PT ;  /* 0x000000ff0400720c */ /* 0x000fe20003f65270 */
[-C--:B-----5:R-:W-:Y:S01]  /*0c20*/  FMUL R9, R16, R0.reuse ;  /* 0x0000000010097220 */ /* 0x0a0fe20000400000 */
[----:B------:R-:W-:Y:S01]  /*0c30*/  FMUL R17, R17, R0 ;  /* 0x0000000011117220 */ /* 0x000fe20000400000 */
[----:B------:R-:W-:Y:S01]  /*0c40*/  IMAD.WIDE R10, R5, 0x8, R14 ;  /* 0x00000008050a7825 */ /* 0x000fe200078e020e */
[----:B------:R-:W-:Y:S03]  /*0c50*/  BSSY.RECONVERGENT B0, `(.L_x_90) ;  /* 0x0000010000007945 */ /* 0x000fe60003800200 */
[C---:B------:R-:W-:Y:S01]  /*0c60*/  FMUL R15, R6.reuse, -R9 ;  /* 0x80000009060f7220 */ /* 0x040fe20000400000 */
[-C--:B------:R-:W-:Y:S01]  /*0c70*/  FMUL R14, R6, R17.reuse ;  /* 0x00000011060e7220 */ /* 0x080fe20000400000 */
[-C--:B------:R-:W-:Y:S01]  /*0c80*/  FMUL R6, R7, R17.reuse ;  /* 0x0000001107067220 */ /* 0x080fe20000400000 */
[----:B------:R-:W-:Y:S01]  /*0c90*/  FMUL R16, R8, R17 ;  /* 0x0000001108107220 */ /* 0x000fe20000400000 */
[----:B------:R-:W-:-:S04]  /*0ca0*/  IMAD.WIDE R12, R5, 0x8, R12 ;  /* 0x00000008050c7825 */ /* 0x000fc800078e020c */
[-C--:B------:R-:W-:Y:S01]  /*0cb0*/  FMUL R7, R7, -R9.reuse ;  /* 0x8000000907077220 */ /* 0x080fe20000400000 */
[----:B------:R-:W-:Y:S01]  /*0cc0*/  FMUL R17, R8, -R9 ;  /* 0x8000000908117220 */ /* 0x000fe20000400000 */
[----:B------:R-:W-:Y:S01]  /*0cd0*/  PLOP3.LUT P2, PT, PT, PT, PT, 0x80, 0x8 ;  /* 0x000000000008781c */ /* 0x000fe20003f4f070 */
[----:B0-----:R-:W-:Y:S01]  /*0ce0*/  IMAD.WIDE R2, R5, 0x8, R2 ;  /* 0x0000000805027825 */ /* 0x001fe200078e0202 */
[----:B------:R-:W-:Y:S11]  /*0cf0*/  @!P3 BRA `(.L_x_91) ;  /* 0x000000000014b947 */ /* 0x000ff60003800000 */
[----:B------:R-:W0:Y:S02]  /*0d00*/  LDC R5, c[0x0][0x3d8] ;  /* 0x0000f600ff057b82 */ /* 0x000e240000000800 */
[----:B0-----:R-:W-:-:S04]  /*0d10*/  LOP3.LUT R0, R5, 0x1, RZ, 0xc0, !PT ;  /* 0x0000000105007812 */ /* 0x001fc800078ec0ff */
[----:B------:R-:W-:-:S13]  /*0d20*/  ISETP.NE.U32.AND P2, PT, R0, 0x1, PT ;  /* 0x000000010000780c */ /* 0x000fda0003f45070 */
[----:B------:R-:W-:-:S04]  /*0d30*/  @P2 SHF.R.S32.HI R5, RZ, 0x1, R5 ;  /* 0x00000001ff052819 */ /* 0x000fc80000011405 */
[----:B------:R-:W-:-:S13]  /*0d40*/  ISETP.EQ.AND P2, PT, R4, R5, P2 ;  /* 0x000000050400720c */ /* 0x000fda0001742270 */
.L_x_91:
[----:B------:R-:W-:Y:S05]  /*0d50*/  BSYNC.RECONVERGENT B0 ;  /* 0x0000000000007941 */ /* 0x000fea0003800200 */
.L_x_90:
[----:B------:R0:W-:Y:S04]  /*0d60*/  STG.E.64 desc[UR4][R10.64], R14 ;  /* 0x0000000e0a007986 */ /* 0x0001e8000c101b04 */
[----:B------:R0:W-:Y:S04]  /*0d70*/  STG.E.64 desc[UR4][R12.64], R6 ;  /* 0x000000060c007986 */ /* 0x0001e8000c101b04 */
[----:B------:R0:W-:Y:S04]  /*0d80*/  STG.E.64 desc[UR4][R2.64], R16 ;  /* 0x0000001002007986 */ /* 0x0001e8000c101b04 */
[----:B------:R0:W-:Y:S04]  /*0d90*/  @P0 STG.E desc[UR4][R10.64+0x4], RZ ;  /* 0x000004ff0a000986 */ /* 0x0001e8000c101904 */
[----:B------:R0:W-:Y:S01]  /*0da0*/  @P1 STG.E desc[UR4][R12.64+0x4], RZ ;  /* 0x000004ff0c001986 */ /* 0x0001e2000c101904 */
[----:B------:R-:W-:Y:S05]  /*0db0*/  @!P2 EXIT ;  /* 0x000000000000a94d */ /* 0x000fea0003800000 */
[----:B------:R-:W-:Y:S01]  /*0dc0*/  STG.E desc[UR4][R2.64+0x4], RZ ;  /* 0x000004ff02007986 */ /* 0x000fe2000c101904 */
[----:B------:R-:W-:Y:S05]  /*0dd0*/  EXIT ;  /* 0x000000000000794d */ /* 0x000fea0003800000 */
        .weak           $__internal_3_$__cuda_sm3x_div_rn_noftz_f32_slowpath
        .type           $__internal_3_$__cuda_sm3x_div_rn_noftz_f32_slowpath,@function
        .size           $__internal_3_$__cuda_sm3x_div_rn_noftz_f32_slowpath,(.L_x_150 - $__internal_3_$__cuda_sm3x_div_rn_noftz_f32_slowpath)
$__internal_3_$__cuda_sm3x_div_rn_noftz_f32_slowpath:
[----:B------:R-:W-:Y:S01]  /*0de0*/  SHF.R.U32.HI R15, RZ, 0x17, R3 ;  /* 0x00000017ff0f7819 */ /* 0x000fe20000011603 */
[----:B------:R-:W-:Y:S01]  /*0df0*/  BSSY.RECONVERGENT B1, `(.L_x_92) ;  /* 0x0000062000017945 */ /* 0x000fe20003800200 */
[----:B------:R-:W-:Y:S02]  /*0e00*/  SHF.R.U32.HI R13, RZ, 0x17, R2 ;  /* 0x00000017ff0d7819 */ /* 0x000fe40000011602 */
[----:B------:R-:W-:Y:S02]  /*0e10*/  LOP3.LUT R15, R15, 0xff, RZ, 0xc0, !PT ;  /* 0x000000ff0f0f7812 */ /* 0x000fe400078ec0ff */
[----:B------:R-:W-:-:S03]  /*0e20*/  LOP3.LUT R18, R13, 0xff, RZ, 0xc0, !PT ;  /* 0x000000ff0d127812 */ /* 0x000fc600078ec0ff */
[----:B------:R-:W-:Y:S02]  /*0e30*/  VIADD R17, R15, 0xffffffff ;  /* 0xffffffff0f117836 */ /* 0x000fe40000000000 */
[----:B------:R-:W-:-:S03]  /*0e40*/  VIADD R16, R18, 0xffffffff ;  /* 0xffffffff12107836 */ /* 0x000fc60000000000 */
        /* <DEDUP_REMOVED lines=22> */
[----:B------:R-:W-:Y:S02]  /*0fb0*/  @P0 IMAD.MOV.U32 R13, RZ, RZ, RZ ;  /* 0x000000ffff0d0224 */ /* 0x000fe400078e00ff */
[----:B------:R-:W-:Y:S01]  /*0fc0*/  @!P0 FFMA R2, R2, 1.84467440737095516160e+19, RZ ;  /* 0x5f80000002028823 */ /* 0x000fe200000000ff */
[----:B------:R-:W-:Y:S02]  /*0fd0*/  @!P0 IMAD.MOV.U32 R13, RZ, RZ, -0x40 ;  /* 0xffffffc0ff0d8424 */ /* 0x000fe400078e00ff */
[----:B------:R-:W-:-:S03]  /*0fe0*/  @!P1 FFMA R3, R3, 1.84467440737095516160e+19, RZ ;  /* 0x5f80000003039823 */ /* 0x000fc600000000ff */
[----:B------:R-:W-:-:S07]  /*0ff0*/  @!P1 IADD3 R13, PT, PT, R13, 0x40, RZ ;  /* 0x000000400d0d9810 */ /* 0x000fce0007ffe0ff */
.L_x_93:
[----:B------:R-:W-:Y:S01]  /*1000*/  LEA R16, R15, 0xc0800000, 0x17 ;  /* 0xc08000000f107811 */ /* 0x000fe200078eb8ff */
[----:B------:R-:W-:Y:S04]  /*1010*/  BSSY.RECONVERGENT B2, `(.L_x_98) ;  /* 0x0000036000027945 */ /* 0x000fe80003800200 */
[----:B------:R-:W-:Y:S01]  /*1020*/  IMAD.IADD R17, R3, 0x1, -R16 ;  /* 0x0000000103117824 */ /* 0x000fe200078e0a10 */
[----:B------:R-:W-:-:S03]  /*1030*/  IADD3 R16, PT, PT, R18, -0x7f, RZ ;  /* 0xffffff8112107810 */ /* 0x000fc60007ffe0ff */
[----:B------:R-:W0:Y:S01]  /*1040*/  MUFU.RCP R3, R17 ;  /* 0x0000001100037308 */ /* 0x000e220000001000 */
[----:B------:R-:W-:Y:S01]  /*1050*/  FADD.FTZ R19, -R17, -RZ ;  /* 0x800000ff11137221 */ /* 0x000fe20000010100 */
        /* <DEDUP_REMOVED lines=12> */
[----:B------:R-:W-:-:S05]  /*1120*/  IADD3 R17, PT, PT, R15, R16, RZ ;  /* 0x000000100f117210 */ /* 0x000fca0007ffe0ff */
[----:B------:R-:W-:-:S05]  /*1130*/  VIADD R13, R17, 0xffffffff ;  /* 0xffffffff110d7836 */ /* 0x000fca0000000000 */
        /* <DEDUP_REMOVED lines=9> */
[-CC-:B------:R-:W-:Y:S01]  /*11d0*/  FFMA.RZ R13, R3, R19.reuse, R20.reuse ;  /* 0x00000013030d7223 */ /* 0x180fe2000000c014 */
[----:B------:R-:W-:Y:S01]  /*11e0*/  IADD3 R18, PT, PT, R17, 0x20, RZ ;  /* 0x0000002011127810 */ /* 0x000fe20007ffe0ff */
[-CC-:B------:R-:W-:Y:S01]  /*11f0*/  FFMA.RM R16, R3, R19.reuse, R20.reuse ;  /* 0x0000001303107223 */ /* 0x180fe20000004014 */
[----:B------:R-:W-:Y:S02]  /*1200*/  ISETP.NE.AND P2, PT, R17, RZ, PT ;  /* 0x000000ff1100720c */ /* 0x000fe40003f45270 */
[----:B------:R-:W-:Y:S01]  /*1210*/  LOP3.LUT R15, R13, 0x7fffff, RZ, 0xc0, !PT ;  /* 0x007fffff0d0f7812 */ /* 0x000fe200078ec0ff */
[----:B------:R-:W-:Y:S01]  /*1220*/  FFMA.RP R13, R3, R19, R20 ;  /* 0x00000013030d7223 */ /* 0x000fe20000008014 */
[----:B------:R-:W-:Y:S01]  /*1230*/  IMAD.MOV R3, RZ, RZ, -R17 ;  /* 0x000000ffff037224 */ /* 0x000fe200078e0a11 */
[----:B------:R-:W-:Y:S02]  /*1240*/  ISETP.NE.AND P1, PT, R17, RZ, PT ;  /* 0x000000ff1100720c */ /* 0x000fe40003f25270 */
        /* <DEDUP_REMOVED lines=14> */
.L_x_100:
[----:B------:R-:W-:-:S04]  /*1330*/  LOP3.LUT R2, R2, 0x80000000, RZ, 0xc0, !PT ;  /* 0x8000000002027812 */ /* 0x000fc800078ec0ff */
[----:B------:R-:W-:Y:S01]  /*1340*/  LOP3.LUT R2, R2, 0x7f800000, RZ, 0xfc, !PT ;  /* 0x7f80000002027812 */ /* 0x000fe200078efcff */
[----:B------:R-:W-:Y:S06]  /*1350*/  BRA `(.L_x_101) ;  /* 0x0000000000047947 */ /* 0x000fec0003800000 */
.L_x_99:
[----:B------:R-:W-:-:S07]  /*1360*/  IMAD R2, R16, 0x800000, R2 ;  /* 0x0080000010027824 */ /* 0x000fce00078e0202 */
.L_x_101:
[----:B------:R-:W-:Y:S05]  /*1370*/  BSYNC.RECONVERGENT B2 ;  /* 0x0000000000027941 */ /* 0x000fea0003800200 */
.L_x_98:
[----:B------:R-:W-:Y:S05]  /*1380*/  BRA `(.L_x_102) ;  /* 0x0000000000207947 */ /* 0x000fea0003800000 */
.L_x_97:
[----:B------:R-:W-:-:S04]  /*1390*/  LOP3.LUT R2, R3, 0x80000000, R2, 0x48, !PT ;  /* 0x8000000003027812 */ /* 0x000fc800078e4802 */
[----:B------:R-:W-:Y:S01]  /*13a0*/  LOP3.LUT R2, R2, 0x7f800000, RZ, 0xfc, !PT ;  /* 0x7f80000002027812 */ /* 0x000fe200078efcff */
[----:B------:R-:W-:Y:S06]  /*13b0*/  BRA `(.L_x_102) ;  /* 0x0000000000147947 */ /* 0x000fec0003800000 */
.L_x_96:
[----:B------:R-:W-:Y:S01]  /*13c0*/  LOP3.LUT R2, R3, 0x80000000, R2, 0x48, !PT ;  /* 0x8000000003027812 */ /* 0x000fe200078e4802 */
[----:B------:R-:W-:Y:S06]  /*13d0*/  BRA `(.L_x_102) ;  /* 0x00000000000c7947 */ /* 0x000fec0003800000 */
.L_x_95:
[----:B------:R-:W0:Y:S01]  /*13e0*/  MUFU.RSQ R2, -QNAN ;  /* 0xffc0000000027908 */ /* 0x000e220000001400 */
[----:B------:R-:W-:Y:S05]  /*13f0*/  BRA `(.L_x_102) ;  /* 0x0000000000047947 */ /* 0x000fea0003800000 */
.L_x_94:
[----:B------:R-:W-:-:S07]  /*1400*/  FADD.FTZ R2, R2, R3 ;  /* 0x0000000302027221 */ /* 0x000fce0000010000 */
.L_x_102:
[----:B------:R-:W-:Y:S05]  /*1410*/  BSYNC.RECONVERGENT B1 ;  /* 0x0000000000017941 */ /* 0x000fea0003800200 */
.L_x_92:
[----:B------:R-:W-:-:S04]  /*1420*/  HFMA2 R15, -RZ, RZ, 0, 0 ;  /* 0x00000000ff0f7431 */ /* 0x000fc800000001ff */
[----:B0-----:R-:W-:Y:S05]  /*1430*/  RET.REL.NODEC R14 `(apply_ghat_and_grad) ;  /* 0xffffffe80ef07950 */ /* 0x001fea0003c3ffff */
.L_x_103:
        /* <DEDUP_REMOVED lines=12> */
.L_x_150:


//--------------------- .text.spread_charges      --------------------------
	.section	.text.spread_charges,"ax",@progbits
	.align	128
        .global         spread_charges
        .type           spread_charges,@function
        .size           spread_charges,(.L_x_151 - spread_charges)
        .other          spread_charges,@"STO_CUDA_ENTRY STV_DEFAULT"
spread_charges:
.text.spread_charges:
[----:B------:R-:W-:Y:S01]  /*0000*/  LDC R1, c[0x0][0x37c] ;  /* 0x0000df00ff017b82 */ /* 0x000fe20000000800 */
[----:B------:R-:W0:Y:S07]  /*0010*/  S2R R3, SR_TID.X ;  /* 0x0000000000037919 */ /* 0x000e2e0000002100 */
[----:B------:R-:W0:Y:S01]  /*0020*/  S2UR UR4, SR_CTAID.X ;  /* 0x00000000000479c3 */ /* 0x000e220000002500 */
[----:B------:R-:W1:Y:S07]  /*0030*/  LDCU UR5, c[0x0][0x398] ;  /* 0x00007300ff0577ac */ /* 0x000e6e0008000800 */
[----:B------:R-:W0:Y:S02]  /*0040*/  LDC R0, c[0x0][0x360] ;  /* 0x0000d800ff007b82 */ /* 0x000e240000000800 */
[----:B0-----:R-:W-:-:S05]  /*0050*/  IMAD R0, R0, UR4, R3 ;  /* 0x0000000400007c24 */ /* 0x001fca000f8e0203 */
[----:B-1----:R-:W-:-:S13]  /*0060*/  ISETP.GE.AND P0, PT, R0, UR5, PT ;  /* 0x0000000500007c0c */ /* 0x002fda000bf06270 */
[----:B------:R-:W-:Y:S05]  /*0070*/  @P0 EXIT ;  /* 0x000000000000094d */ /* 0x000fea0003800000 */
[----:B------:R-:W0:Y:S01]  /*0080*/  LDC R12, c[0x0][0x360] ;  /* 0x0000d800ff0c7b82 */ /* 0x000e220000000800 */
[----:B------:R-:W1:Y:S07]  /*0090*/  LDCU.64 UR10, c[0x0][0x358] ;  /* 0x00006b00ff0a77ac */ /* 0x000e6e0008000a00 */
[----:B------:R-:W2:Y:S08]  /*00a0*/  LDC.64 R4, c[0x0][0x380] ;  /* 0x0000e000ff047b82 */ /* 0x000eb00000000a00 */
[----:B------:R-:W3:Y:S01]  /*00b0*/  LDC R10, c[0x0][0x3a8] ;  /* 0x0000ea00ff0a7b82 */ /* 0x000ee20000000800 */
[----:B0-----:R-:W-:-:S04]  /*00c0*/  IMAD R12, R12, UR4, R3 ;  /* 0x000000040c0c7c24 */ /* 0x001fc8000f8e0203 */
[----:B--2---:R-:W-:-:S05]  /*00d0*/  IMAD.WIDE R4, R12, 0xc, R4 ;  /* 0x0000000c0c047825 */ /* 0x004fca00078e0204 */
[----:B-1----:R-:W2:Y:S04]  /*00e0*/  LDG.E R3, desc[UR10][R4.64] ;  /* 0x0000000a04037981 */ /* 0x002ea8000c1e1900 */
[----:B------:R0:W5:Y:S04]  /*00f0*/  LDG.E R2, desc[UR10][R4.64+0x4] ;  /* 0x0000040a04027981 */ /* 0x000168000c1e1900 */
[----:B------:R0:W5:Y:S01]  /*0100*/  LDG.E R0, desc[UR10][R4.64+0x8] ;  /* 0x0000080a04007981 */ /* 0x000162000c1e1900 */
[----:B---3--:R-:W1:Y:S01]  /*0110*/  MUFU.RCP R6, R10 ;  /* 0x0000000a00067308 */ /* 0x008e620000001000 */
[----:B------:R-:W-:Y:S01]  /*0120*/  BSSY.RECONVERGENT B2, `(.L_x_104) ;  /* 0x000000d000027945 */ /* 0x000fe20003800200 */
[----:B-1----:R-:W-:-:S04]  /*0130*/  FFMA R7, R6, -R10, 1 ;  /* 0x3f80000006077423 */ /* 0x002fc8000000080a */
[----:B------:R-:W-:Y:S02]  /*0140*/  FFMA R6, R6, R7, R6 ;  /* 0x0000000706067223 */ /* 0x000fe40000000006 */
[----:B--2---:R-:W1:Y:S02]  /*0150*/  FCHK P0, R3, R10 ;  /* 0x0000000a03007302 */ /* 0x004e640000000000 */
[----:B------:R-:W-:-:S04]  /*0160*/  FFMA R7, R3, R6, RZ ;  /* 0x0000000603077223 */ /* 0x000fc800000000ff */
[----:B------:R-:W-:-:S04]  /*0170*/  FFMA R8, R7, -R10, R3 ;  /* 0x8000000a07087223 */ /* 0x000fc80000000003 */
[----:B------:R-:W-:Y:S01]  /*0180*/  FFMA R6, R6, R8, R7 ;  /* 0x0000000806067223 */ /* 0x000fe20000000007 */
[----:B01----:R-:W-:Y:S06]  /*0190*/  @!P0 BRA `(.L_x_105) ;  /* 0x0000000000148947 */ /* 0x003fec0003800000 */
[----:B------:R-:W0:Y:S01]  /*01a0*/  LDCU UR4, c[0x0][0x3a8] ;  /* 0x00007500ff0477ac */ /* 0x000e220008000800 */
[----:B------:R-:W-:Y:S01]  /*01b0*/  MOV R18, 0x1e0 ;  /* 0x000001e000127802 */ /* 0x000fe20000000f00 */
[----:B0-----:R-:W-:-:S07]  /*01c0*/  IMAD.U32 R4, RZ, RZ, UR4 ;  /* 0x00000004ff047e24 */ /* 0x001fce000f8e00ff */
[----:B-----5:R-:W-:Y:S05]  /*01d0*/  CALL.REL.NOINC `($__internal_4_$__cuda_sm3x_div_rn_noftz_f32_slowpath) ;  /* 0x0000003c00d47944 */ /* 0x020fea0003c00000 */
[----:B------:R-:W-:-:S07]  /*01e0*/  IMAD.MOV.U32 R6, RZ, RZ, R3 ;  /* 0x000000ffff067224 */ /* 0x000fce00078e0003 */
.L_x_105:
[----:B------:R-:W-:Y:S05]  /*01f0*/  BSYNC.RECONVERGENT B2 ;  /* 0x0000000000027941 */ /* 0x000fea0003800200 */
.L_x_104:
[----:B------:R-:W0:Y:S01]  /*0200*/  LDC R9, c[0x0][0x3ac] ;  /* 0x0000eb00ff097b82 */ /* 0x000e220000000800 */
[----:B------:R-:W1:Y:S01]  /*0210*/  LDCU UR4, c[0x0][0x39c] ;  /* 0x00007380ff0477ac */ /* 0x000e620008000800 */
[----:B------:R-:W-:Y:S01]  /*0220*/  BSSY.RECONVERGENT B2, `(.L_x_106) ;  /* 0x0000011000027945 */ /* 0x000fe20003800200 */
[----:B-1----:R-:W-:Y:S01]  /*0230*/  I2FP.F32.S32 R5, UR4 ;  /* 0x0000000400057c45 */ /* 0x002fe20008201400 */
[----:B0-----:R-:W0:Y:S04]  /*0240*/  MUFU.RCP R3, R9 ;  /* 0x0000000900037308 */ /* 0x001e280000001000 */
[----:B------:R-:W-:-:S04]  /*0250*/  FMUL R5, R5, R6 ;  /* 0x0000000605057220 */ /* 0x000fc80000400000 */
[----:B-----5:R-:W1:Y:S01]  /*0260*/  FCHK P0, R2, R9 ;  /* 0x0000000902007302 */ /* 0x020e620000000000 */
[----:B0-----:R-:W-:-:S04]  /*0270*/  FFMA R4, R3, -R9, 1 ;  /* 0x3f80000003047423 */ /* 0x001fc80000000809 */
[----:B------:R-:W-:-:S04]  /*0280*/  FFMA R3, R3, R4, R3 ;  /* 0x0000000403037223 */ /* 0x000fc80000000003 */
[----:B------:R-:W-:-:S04]  /*0290*/  FFMA R4, R2, R3, RZ ;  /* 0x0000000302047223 */ /* 0x000fc800000000ff */
[----:B------:R-:W-:-:S04]  /*02a0*/  FFMA R7, R4, -R9, R2 ;  /* 0x8000000904077223 */ /* 0x000fc80000000002 */
[----:B------:R-:W-:Y:S01]  /*02b0*/  FFMA R7, R3, R7, R4 ;  /* 0x0000000703077223 */ /* 0x000fe20000000004 */
[----:B-1----:R-:W-:Y:S06]  /*02c0*/  @!P0 BRA `(.L_x_107) ;  /* 0x0000000000188947 */ /* 0x002fec0003800000 */
[----:B------:R-:W0:Y:S01]  /*02d0*/  LDCU UR4, c[0x0][0x3ac] ;  /* 0x00007580ff0477ac */ /* 0x000e220008000800 */
[----:B------:R-:W-:Y:S02]  /*02e0*/  MOV R3, R2 ;  /* 0x0000000200037202 */ /* 0x000fe40000000f00 */
[----:B------:R-:W-:Y:S01]  /*02f0*/  MOV R18, 0x320 ;  /* 0x0000032000127802 */ /* 0x000fe20000000f00 */
[----:B0-----:R-:W-:-:S07]  /*0300*/  IMAD.U32 R4, RZ, RZ, UR4 ;  /* 0x00000004ff047e24 */ /* 0x001fce000f8e00ff */
[----:B------:R-:W-:Y:S05]  /*0310*/  CALL.REL.NOINC `($__internal_4_$__cuda_sm3x_div_rn_noftz_f32_slowpath) ;  /* 0x0000003c00847944 */ /* 0x000fea0003c00000 */
[----:B------:R-:W-:-:S07]  /*0320*/  IMAD.MOV.U32 R7, RZ, RZ, R3 ;  /* 0x000000ffff077224 */ /* 0x000fce00078e0003 */
.L_x_107:
[----:B------:R-:W-:Y:S05]  /*0330*/  BSYNC.RECONVERGENT B2 ;  /* 0x0000000000027941 */ /* 0x000fea0003800200 */
.L_x_106:
        /* <DEDUP_REMOVED lines=17> */
[----:B------:R-:W-:Y:S05]  /*0450*/  CALL.REL.NOINC `($__internal_4_$__cuda_sm3x_div_rn_noftz_f32_slowpath) ;  /* 0x0000003c00347944 */ /* 0x000fea0003c00000 */
.L_x_109:
[----:B------:R-:W-:Y:S05]  /*0460*/  BSYNC.RECONVERGENT B2 ;  /* 0x0000000000027941 */ /* 0x000fea0003800200 */
.L_x_108:
[----:B------:R-:W0:Y:S01]  /*0470*/  LDCU UR4, c[0x0][0x3a4] ;  /* 0x00007480ff0477ac */ /* 0x000e220008000800 */
[----:B------:R-:W1:Y:S01]  /*0480*/  FRND.FLOOR R4, R5 ;  /* 0x0000000500047307 */ /* 0x000e620000205000 */
[----:B------:R-:W-:Y:S02]  /*0490*/  HFMA2 R6, -RZ, RZ, 2.375, 0 ;  /* 0x40c00000ff067431 */ /* 0x000fe400000001ff */
[----:B------:R-:W-:Y:S01]  /*04a0*/  IMAD.MOV.U32 R15, RZ, RZ, 0x3e2aaaab ;  /* 0x3e2aaaabff0f7424 */ /* 0x000fe200078e00ff */
[----:B------:R-:W-:Y:S04]  /*04b0*/  BSSY.RECONVERGENT B2, `(.L_x_110) ;  /* 0x000001d000027945 */ /* 0x000fe80003800200 */
[----:B------:R-:W2:Y:S01]  /*04c0*/  FRND.FLOOR R8, R7 ;  /* 0x0000000700087307 */ /* 0x000ea20000205000 */
[----:B------:R-:W-:Y:S01]  /*04d0*/  FFMA R6, R15, -R6, 1 ;  /* 0x3f8000000f067423 */ /* 0x000fe20000000806 */
[----:B-1----:R-:W-:-:S03]  /*04e0*/  FADD R9, R5, -R4 ;  /* 0x8000000405097221 */ /* 0x002fc60000000000 */
[----:B------:R-:W-:Y:S01]  /*04f0*/  FFMA R10, R6, R15, 0.16666667163372039795 ;  /* 0x3e2aaaab060a7423 */ /* 0x000fe2000000000f */
[----:B0-----:R-:W-:Y:S02]  /*0500*/  I2FP.F32.S32 R2, UR4 ;  /* 0x0000000400027c45 */ /* 0x001fe40008201400 */
[----:B------:R2:W0:Y:S01]  /*0510*/  F2I.FLOOR.NTZ R0, R7 ;  /* 0x0000000700007305 */ /* 0x0004220000207100 */
[C---:B------:R-:W-:Y:S02]  /*0520*/  FMUL R14, R9.reuse, R9 ;  /* 0x00000009090e7220 */ /* 0x040fe40000400000 */
[----:B------:R-:W-:Y:S01]  /*0530*/  FMUL R4, R2, R3 ;  /* 0x0000000302047220 */ /* 0x000fe20000400000 */
[----:B------:R-:W-:-:S04]  /*0540*/  FADD R3, -R9, 1 ;  /* 0x3f80000009037421 */ /* 0x000fc80000000100 */
[----:B------:R-:W-:Y:S01]  /*0550*/  FRND.FLOOR R13, R4 ;  /* 0x00000004000d7307 */ /* 0x000fe20000205000 */
[----:B------:R-:W-:Y:S01]  /*0560*/  FMUL R2, R3, R3 ;  /* 0x0000000303027220 */ /* 0x000fe20000400000 */
[----:B--2---:R-:W-:-:S03]  /*0570*/  FADD R7, R7, -R8 ;  /* 0x8000000807077221 */ /* 0x004fc60000000000 */
[----:B------:R-:W-:Y:S01]  /*0580*/  FMUL R3, R3, R2 ;  /* 0x0000000203037220 */ /* 0x000fe20000400000 */
[----:B0-----:R-:W-:Y:S02]  /*0590*/  VIADD R8, R0, 0xffffffff ;  /* 0xffffffff00087836 */ /* 0x001fe40000000000 */
[----:B------:R-:W0:Y:S01]  /*05a0*/  F2I.FLOOR.NTZ R6, R4 ;  /* 0x0000000400067305 */ /* 0x000e220000207100 */
[----:B------:R-:W-:-:S04]  /*05b0*/  FFMA R39, R3, R10, RZ ;  /* 0x0000000a03277223 */ /* 0x000fc800000000ff */
[----:B------:R-:W-:-:S03]  /*05c0*/  FFMA R2, R39, -6, R3 ;  /* 0xc0c0000027027823 */ /* 0x000fc60000000003 */
[----:B------:R-:W1:Y:S01]  /*05d0*/  FCHK P0, R3, 6 ;  /* 0x40c0000003007902 */ /* 0x000e620000000000 */
[----:B------:R-:W-:Y:S01]  /*05e0*/  FFMA R39, R10, R2, R39 ;  /* 0x000000020a277223 */ /* 0x000fe20000000027 */
[----:B------:R-:W-:Y:S01]  /*05f0*/  FMUL R2, R9, R14 ;  /* 0x0000000e09027220 */ /* 0x000fe20000400000 */
[----:B0-----:R-:W-:-:S05]  /*0600*/  VIADD R10, R6, 0xffffffff ;  /* 0xffffffff060a7836 */ /* 0x001fca0000000000 */
[----:B------:R0:W2:Y:S02]  /*0610*/  F2I.FLOOR.NTZ R11, R5 ;  /* 0x00000005000b7305 */ /* 0x0000a40000207100 */
[----:B0-----:R-:W-:Y:S01]  /*0620*/  FADD R5, R4, -R13 ;  /* 0x8000000d04057221 */ /* 0x001fe20000000000 */
[----:B-1----:R-:W-:Y:S06]  /*0630*/  @!P0 BRA `(.L_x_111) ;  /* 0x0000000000108947 */ /* 0x002fec0003800000 */
[----:B------:R-:W-:Y:S02]  /*0640*/  MOV R4, 0x40c00000 ;  /* 0x40c0000000047802 */ /* 0x000fe40000000f00 */
[----:B------:R-:W-:-:S07]  /*0650*/  MOV R18, 0x670 ;  /* 0x0000067000127802 */ /* 0x000fce0000000f00 */
[----:B--2---:R-:W-:Y:S05]  /*0660*/  CALL.REL.NOINC `($__internal_4_$__cuda_sm3x_div_rn_noftz_f32_slowpath) ;  /* 0x0000003800b07944 */ /* 0x004fea0003c00000 */
[----:B------:R-:W-:-:S07]  /*0670*/  IMAD.MOV.U32 R39, RZ, RZ, R3 ;  /* 0x000000ffff277224 */ /* 0x000fce00078e0003 */
.L_x_111:
[----:B------:R-:W-:Y:S05]  /*0680*/  BSYNC.RECONVERGENT B2 ;  /* 0x0000000000027941 */ /* 0x000fea0003800200 */
.L_x_110:
        /* <DEDUP_REMOVED lines=13> */
[----:B------:R-:W-:Y:S01]  /*0760*/  IMAD.MOV.U32 R3, RZ, RZ, R15 ;  /* 0x000000ffff037224 */ /* 0x000fe200078e000f */
[----:B------:R-:W-:Y:S01]  /*0770*/  MOV R18, 0x7a0 ;  /* 0x000007a000127802 */ /* 0x000fe20000000f00 */
[----:B------:R-:W-:-:S07]  /*0780*/  IMAD.MOV.U32 R4, RZ, RZ, 0x40c00000 ;  /* 0x40c00000ff047424 */ /* 0x000fce00078e00ff */
[----:B--2---:R-:W-:Y:S05]  /*0790*/  CALL.REL.NOINC `($__internal_4_$__cuda_sm3x_div_rn_noftz_f32_slowpath) ;  /* 0x0000003800647944 */ /* 0x004fea0003c00000 */
[----:B------:R-:W-:-:S07]  /*07a0*/  MOV R51, R3 ;  /* 0x0000000300337202 */ /* 0x000fce0000000f00 */
.L_x_113:
[----:B------:R-:W-:Y:S05]  /*07b0*/  BSYNC.RECONVERGENT B2 ;  /* 0x0000000000027941 */ /* 0x000fea0003800200 */
.L_x_112:
[----:B------:R-:W-:Y:S01]  /*07c0*/  FFMA R14, R14, 3, -R13 ;  /* 0x404000000e0e7823 */ /* 0x000fe2000000080d */
[----:B------:R-:W-:Y:S01]  /*07d0*/  IMAD.MOV.U32 R15, RZ, RZ, 0x3e2aaaab ;  /* 0x3e2aaaabff0f7424 */ /* 0x000fe200078e00ff */
[----:B------:R-:W-:Y:S01]  /*07e0*/  BSSY.RECONVERGENT B2, `(.L_x_114) ;  /* 0x0000010000027945 */ /* 0x000fe20003800200 */
[----:B------:R-:W-:Y:S02]  /*07f0*/  IMAD.MOV.U32 R4, RZ, RZ, 0x40c00000 ;  /* 0x40c00000ff047424 */ /* 0x000fe400078e00ff */
        /* <DEDUP_REMOVED lines=9> */
[----:B------:R-:W-:Y:S01]  /*0890*/  MOV R3, R9 ;  /* 0x0000000900037202 */ /* 0x000fe20000000f00 */
[----:B------:R-:W-:Y:S01]  /*08a0*/  IMAD.MOV.U32 R4, RZ, RZ, 0x40c00000 ;  /* 0x40c00000ff047424 */ /* 0x000fe200078e00ff */
[----:B------:R-:W-:-:S07]  /*08b0*/  MOV R18, 0x8d0 ;  /* 0x000008d000127802 */ /* 0x000fce0000000f00 */
[----:B--2---:R-:W-:Y:S05]  /*08c0*/  CALL.REL.NOINC `($__internal_4_$__cuda_sm3x_div_rn_noftz_f32_slowpath) ;  /* 0x0000003800187944 */ /* 0x004fea0003c00000 */
[----:B------:R-:W-:-:S07]  /*08d0*/  IMAD.MOV.U32 R15, RZ, RZ, R3 ;  /* 0x000000ffff0f7224 */ /* 0x000fce00078e0003 */
.L_x_115:
[----:B------:R-:W-:Y:S05]  /*08e0*/  BSYNC.RECONVERGENT B2 ;  /* 0x0000000000027941 */ /* 0x000fea0003800200 */
.L_x_114:
[----:B------:R-:W-:Y:S02]  /*08f0*/  HFMA2 R3, -RZ, RZ, 1.541015625, -0.052093505859375 ;  /* 0x3e2aaaabff037431 */ /* 0x000fe400000001ff */
        /* <DEDUP_REMOVED lines=12> */
[----:B--2---:R-:W-:Y:S05]  /*09c0*/  CALL.REL.NOINC `($__internal_4_$__cuda_sm3x_div_rn_noftz_f32_slowpath) ;  /* 0x0000003400d87944 */ /* 0x004fea0003c00000 */
[----:B------:R-:W-:-:S07]  /*09d0*/  IMAD.MOV.U32 R13, RZ, RZ, R3 ;  /* 0x000000ffff0d7224 */ /* 0x000fce00078e0003 */
.L_x_117:
[----:B------:R-:W-:Y:S05]  /*09e0*/  BSYNC.RECONVERGENT B2 ;  /* 0x0000000000027941 */ /* 0x000fea0003800200 */
.L_x_116:
[C---:B------:R-:W-:Y:S01]  /*09f0*/  FADD R2, -R7.reuse, 1 ;  /* 0x3f80000007027421 */ /* 0x040fe20000000100 */
[----:B------:R-:W-:Y:S01]  /*0a00*/  MOV R9, 0x40c00000 ;  /* 0x40c0000000097802 */ /* 0x000fe20000000f00 */
[----:B------:R-:W-:Y:S01]  /*0a10*/  IMAD.MOV.U32 R14, RZ, RZ, 0x3e2aaaab ;  /* 0x3e2aaaabff0e7424 */ /* 0x000fe200078e00ff */
[----:B------:R-:W-:Y:S01]  /*0a20*/  BSSY.RECONVERGENT B2, `(.L_x_118) ;  /* 0x0000011000027945 */ /* 0x000fe20003800200 */
[----:B------:R-:W-:Y:S02]  /*0a30*/  FMUL R3, R2, R2 ;  /* 0x0000000202037220 */ /* 0x000fe40000400000 */
[----:B------:R-:W-:Y:S02]  /*0a40*/  FFMA R9, R14, -R9, 1 ;  /* 0x3f8000000e097423 */ /* 0x000fe40000000809 */
[----:B------:R-:W-:Y:S01]  /*0a50*/  FMUL R16, R2, R3 ;  /* 0x0000000302107220 */ /* 0x000fe20000400000 */
[----:B------:R-:W-:Y:S01]  /*0a60*/  FMUL R2, R7, R7 ;  /* 0x0000000707027220 */ /* 0x000fe20000400000 */
[----:B------:R-:W-:-:S02]  /*0a70*/  FFMA R14, R9, R14, 0.16666667163372039795 ;  /* 0x3e2aaaab090e7423 */ /* 0x000fc4000000000e */
[----:B------:R-:W0:Y:S01]  /*0a80*/  FCHK P0, R16, 6 ;  /* 0x40c0000010007902 */ /* 0x000e220000000000 */
[----:B------:R-:W-:Y:S01]  /*0a90*/  FMUL R9, R7, R2 ;  /* 0x0000000207097220 */ /* 0x000fe20000400000 */
        /* <DEDUP_REMOVED lines=9> */
.L_x_119:
[----:B------:R-:W-:Y:S05]  /*0b30*/  BSYNC.RECONVERGENT B2 ;  /* 0x0000000000027941 */ /* 0x000fea0003800200 */
.L_x_118:
[----:B------:R-:W-:Y:S01]  /*0b40*/  FMUL R17, R9, 3 ;  /* 0x4040000009117820 */ /* 0x000fe20000400000 */
[----:B------:R-:W-:Y:S01]  /*0b50*/  IMAD.MOV.U32 R44, RZ, RZ, 0x3e2aaaab ;  /* 0x3e2aaaabff2c7424 */ /* 0x000fe200078e00ff */
[----:B------:R-:W-:Y:S01]  /*0b60*/  BSSY.RECONVERGENT B2, `(.L_x_120) ;  /* 0x0000010000027945 */ /* 0x000fe20003800200 */
[----:B------:R-:W-:Y:S02]  /*0b70*/  IMAD.MOV.U32 R19, RZ, RZ, 0x40c00000 ;  /* 0x40c00000ff137424 */ /* 0x000fe400078e00ff */
        /* <DEDUP_REMOVED lines=14> */
.L_x_121:
[----:B------:R-:W-:Y:S05]  /*0c60*/  BSYNC.RECONVERGENT B2 ;  /* 0x0000000000027941 */ /* 0x000fea0003800200 */
.L_x_120:
[----:B------:R-:W-:Y:S01]  /*0c70*/  FFMA R2, R2, 3, -R17 ;  /* 0x4040000002027823 */ /* 0x000fe20000000811 */
[----:B------:R-:W-:Y:S02]  /*0c80*/  HFMA2 R16, -RZ, RZ, 1.541015625, -0.052093505859375 ;  /* 0x3e2aaaabff107431 */ /* 0x000fe400000001ff */
        /* <DEDUP_REMOVED lines=16> */
.L_x_123:
[----:B------:R-:W-:Y:S05]  /*0d90*/  BSYNC.RECONVERGENT B2 ;  /* 0x0000000000027941 */ /* 0x000fea0003800200 */
.L_x_122:
        /* <DEDUP_REMOVED lines=15> */
.L_x_125:
[----:B------:R-:W-:Y:S05]  /*0e90*/  BSYNC.RECONVERGENT B2 ;  /* 0x0000000000027941 */ /* 0x000fea0003800200 */
.L_x_124:
[C---:B------:R-:W-:Y:S01]  /*0ea0*/  FADD R2, -R5.reuse, 1 ;  /* 0x3f80000005027421 */ /* 0x040fe20000000100 */
[----:B------:R-:W-:Y:S02]  /*0eb0*/  IMAD.MOV.U32 R9, RZ, RZ, 0x3e2aaaab ;  /* 0x3e2aaaabff097424 */ /* 0x000fe400078e00ff */
[----:B------:R-:W-:Y:S01]  /*0ec0*/  FMUL R20, R5, R5 ;  /* 0x0000000505147220 */ /* 0x000fe20000400000 */
[----:B------:R-:W-:Y:S02]  /*0ed0*/  IMAD.MOV.U32 R4, RZ, RZ, 0x40c00000 ;  /* 0x40c00000ff047424 */ /* 0x000fe400078e00ff */
[C---:B------:R-:W-:Y:S01]  /*0ee0*/  FMUL R3, R2.reuse, R2 ;  /* 0x0000000202037220 */ /* 0x040fe20000400000 */
[----:B------:R-:W-:Y:S01]  /*0ef0*/  BSSY.RECONVERGENT B2, `(.L_x_126) ;  /* 0x000000f000027945 */ /* 0x000fe20003800200 */
[----:B------:R-:W-:Y:S02]  /*0f00*/  FFMA R4, R9, -R4, 1 ;  /* 0x3f80000009047423 */ /* 0x000fe40000000804 */
[----:B------:R-:W-:Y:S01]  /*0f10*/  FMUL R7, R2, R3 ;  /* 0x0000000302077220 */ /* 0x000fe20000400000 */
[----:B------:R-:W-:Y:S01]  /*0f20*/  FMUL R2, R5, R20 ;  /* 0x0000001405027220 */ /* 0x000fe20000400000 */
        /* <DEDUP_REMOVED lines=11> */
.L_x_127:
[----:B------:R-:W-:Y:S05]  /*0fe0*/  BSYNC.RECONVERGENT B2 ;  /* 0x0000000000027941 */ /* 0x000fea0003800200 */
.L_x_126:
[----:B------:R-:W-:Y:S01]  /*0ff0*/  FMUL R17, R2, 3 ;  /* 0x4040000002117820 */ /* 0x000fe20000400000 */
[----:B------:R-:W-:Y:S02]  /*1000*/  HFMA2 R7, -RZ, RZ, 1.541015625, -0.052093505859375 ;  /* 0x3e2aaaabff077431 */ /* 0x000fe400000001ff */
        /* <DEDUP_REMOVED lines=16> */
.L_x_129:
[----:B------:R-:W-:Y:S05]  /*1110*/  BSYNC.RECONVERGENT B2 ;  /* 0x0000000000027941 */ /* 0x000fea0003800200 */
.L_x_128:
        /* <DEDUP_REMOVED lines=18> */
.L_x_131:
[----:B------:R-:W-:Y:S05]  /*1240*/  BSYNC.RECONVERGENT B2 ;  /* 0x0000000000027941 */ /* 0x000fea0003800200 */
.L_x_130:
[----:B------:R-:W-:Y:S01]  /*1250*/  IMAD.MOV.U32 R3, RZ, RZ, 0x3e2aaaab ;  /* 0x3e2aaaabff037424 */ /* 0x000fe200078e00ff */
[----:B------:R-:W0:Y:S01]  /*1260*/  FCHK P0, R2, 6 ;  /* 0x40c0000002007902 */ /* 0x000e220000000000 */
[----:B------:R-:W-:Y:S01]  /*1270*/  IMAD.MOV.U32 R4, RZ, RZ, 0x40c00000 ;  /* 0x40c00000ff047424 */ /* 0x000fe200078e00ff */
[----:B------:R-:W-:Y:S03]  /*1280*/  BSSY.RECONVERGENT B2, `(.L_x_132) ;  /* 0x000000b000027945 */ /* 0x000fe60003800200 */
        /* <DEDUP_REMOVED lines=10> */
.L_x_133:
[----:B------:R-:W-:Y:S05]  /*1330*/  BSYNC.RECONVERGENT B2 ;  /* 0x0000000000027941 */ /* 0x000fea0003800200 */
.L_x_132:
[----:B------:R-:W0:Y:S01]  /*1340*/  LDC.64 R18, c[0x0][0x388] ;  /* 0x0000e200ff127b82 */ /* 0x000e220000000a00 */
[----:B------:R-:W1:Y:S01]  /*1350*/  LDCU UR15, c[0x0][0x3a0] ;  /* 0x00007400ff0f77ac */ /* 0x000e620008000800 */
[----:B------:R-:W3:Y:S06]  /*1360*/  LDCU UR14, c[0x0][0x39c] ;  /* 0x00007380ff0e77ac */ /* 0x000eec0008000800 */
[----:B------:R-:W4:Y:S01]  /*1370*/  LDC R4, c[0x0][0x3a4] ;  /* 0x0000e900ff047b82 */ /* 0x000f220000000800 */
[----:B0-----:R-:W-:-:S05]  /*1380*/  IMAD.WIDE R18, R12, 0x4, R18 ;  /* 0x000000040c127825 */ /* 0x001fca00078e0212 */
[----:B------:R0:W5:Y:S01]  /*1390*/  LDG.E R17, desc[UR10][R18.64] ;  /* 0x0000000a12117981 */ /* 0x000162000c1e1900 */
[----:B-1----:R-:W-:Y:S01]  /*13a0*/  IABS R2, UR15 ;  /* 0x0000000f00027c13 */ /* 0x002fe20008000000 */
[----:B------:R-:W-:Y:S01]  /*13b0*/  UMOV UR6, URZ ;  /* 0x000000ff00067c82 */ /* 0x000fe20008000000 */
[----:B---3--:R-:W-:Y:S01]  /*13c0*/  IABS R12, UR14 ;  /* 0x0000000e000c7c13 */ /* 0x008fe20008000000 */
[----:B------:R-:W-:Y:S01]  /*13d0*/  VIADD R28, R6, 0x1 ;  /* 0x00000001061c7836 */ /* 0x000fe20000000000 */
[----:B------:R-:W-:Y:S01]  /*13e0*/  R2UR UR13, R2 ;  /* 0x00000000020d72ca */ /* 0x000fe200000e0000 */
[----:B------:R-:W-:Y:S01]  /*13f0*/  VIADD R32, R6, 0x2 ;  /* 0x0000000206207836 */ /* 0x000fe20000000000 */
[----:B------:R-:W-:Y:S01]  /*1400*/  R2UR UR12, R12 ;  /* 0x000000000c0c72ca */ /* 0x000fe200000e0000 */
[----:B------:R-:W-:Y:S01]  /*1410*/  VIADD R33, R0, 0x1 ;  /* 0x0000000100217836 */ /* 0x000fe20000000000 */
[----:B----4-:R-:W-:Y:S02]  /*1420*/  IABS R2, R4 ;  /* 0x0000000400027213 */ /* 0x010fe40000000000 */
[----:B------:R-:W-:-:S02]  /*1430*/  IABS R25, R10 ;  /* 0x0000000a00197213 */ /* 0x000fc40000000000 */
[----:B------:R-:W-:Y:S01]  /*1440*/  I2F.RP R22, R2 ;  /* 0x0000000200167306 */ /* 0x000fe20000209400 */
[----:B------:R-:W-:Y:S02]  /*1450*/  IABS R24, R0 ;  /* 0x0000000000187213 */ /* 0x000fe40000000000 */
[----:B------:R-:W-:Y:S02]  /*1460*/  IABS R27, R6 ;  /* 0x00000006001b7213 */ /* 0x000fe40000000000 */
[----:B------:R-:W-:Y:S02]  /*1470*/  IABS R29, R28 ;  /* 0x0000001c001d7213 */ /* 0x000fe40000000000 */
[----:B--2---:R-:W-:Y:S01]  /*1480*/  IADD3 R30, PT, PT, R11, -0x1, RZ ;  /* 0xffffffff0b1e7810 */ /* 0x004fe20007ffe0ff */
[----:B------:R-:W1:Y:S01]  /*1490*/  I2F.RP R20, UR13 ;  /* 0x0000000d00147d06 */ /* 0x000e620008209400 */
[----:B------:R-:W-:Y:S02]  /*14a0*/  IABS R34, UR15 ;  /* 0x0000000f00227c13 */ /* 0x000fe40008000000 */
[----:B------:R-:W-:-:S02]  /*14b0*/  LOP3.LUT R49, RZ, UR14, RZ, 0x33, !PT ;  /* 0x0000000eff317c12 */ /* 0x000fc4000f8e33ff */
[----:B------:R-:W-:-:S03]  /*14c0*/  LOP3.LUT R35, RZ, UR15, RZ, 0x33, !PT ;  /* 0x0000000fff237c12 */ /* 0x000fc6000f8e33ff */
[----:B------:R-:W2:Y:S08]  /*14d0*/  I2F.RP R12, UR12 ;  /* 0x0000000c000c7d06 */ /* 0x000eb00008209400 */
[----:B-1----:R-:W1:Y:S08]  /*14e0*/  MUFU.RCP R20, R20 ;  /* 0x0000001400147308 */ /* 0x002e700000001000 */
[----:B--2---:R-:W0:Y:S08]  /*14f0*/  MUFU.RCP R12, R12 ;  /* 0x0000000c000c7308 */ /* 0x004e300000001000 */
[----:B------:R-:W2:Y:S01]  /*1500*/  MUFU.RCP R22, R22 ;  /* 0x0000001600167308 */ /* 0x000ea20000001000 */
[----:B-1----:R-:W-:-:S07]  /*1510*/  IADD3 R21, PT, PT, R20, 0xffffffe, RZ ;  /* 0x0ffffffe14157810 */ /* 0x002fce0007ffe0ff */
[----:B------:R-:W1:Y:S01]  /*1520*/  F2I.FTZ.U32.TRUNC.NTZ R21, R21 ;  /* 0x0000001500157305 */ /* 0x000e62000021f000 */
[----:B0-----:R-:W-:-:S07]  /*1530*/  VIADD R18, R12, 0xffffffe ;  /* 0x0ffffffe0c127836 */ /* 0x001fce0000000000 */
[----:B------:R-:W0:Y:S01]  /*1540*/  F2I.FTZ.U32.TRUNC.NTZ R18, R18 ;  /* 0x0000001200127305 */ /* 0x000e22000021f000 */
[----:B--2---:R-:W-:Y:S01]  /*1550*/  VIADD R19, R22, 0xffffffe ;  /* 0x0ffffffe16137836 */ /* 0x004fe20000000000 */
[----:B------:R-:W-:Y:S02]  /*1560*/  IABS R22, R8 ;  /* 0x0000000800167213 */ /* 0x000fe40000000000 */
[----:B-1----:R-:W-:-:S04]  /*1570*/  R2UR UR7, R21 ;  /* 0x00000000150772ca */ /* 0x002fc800000e0000 */
[----:B------:R-:W1:Y:S01]  /*1580*/  F2I.FTZ.U32.TRUNC.NTZ R19, R19 ;  /* 0x0000001300137305 */ /* 0x000e62000021f000 */
[----:B0-----:R-:W-:Y:S01]  /*1590*/  R2UR UR5, R18 ;  /* 0x00000000120572ca */ /* 0x001fe200000e0000 */
[----:B------:R-:W-:-:S07]  /*15a0*/  HFMA2 R18, -RZ, RZ, 0, 0 ;  /* 0x00000000ff127431 */ /* 0x000fce00000001ff */
[----:B------:R-:W-:Y:S01]  /*15b0*/  UIADD3 UR4, UPT, UPT, URZ, -UR7, URZ ;  /* 0x80000007ff047290 */ /* 0x000fe2000fffe0ff */
[----:B-1----:R-:W-:-:S03]  /*15c0*/  IMAD.MOV R23, RZ, RZ, -R19 ;  /* 0x000000ffff177224 */ /* 0x002fc600078e0a13 */
[----:B------:R-:W-:Y:S01]  /*15d0*/  UIMAD UR4, UR4, UR13, URZ ;  /* 0x0000000d040472a4 */ /* 0x000fe2000f8e02ff */
[----:B------:R-:W-:-:S03]  /*15e0*/  IMAD R23, R23, R2, RZ ;  /* 0x0000000217177224 */ /* 0x000fc600078e02ff */
[----:B------:R-:W-:Y:S02]  /*15f0*/  UIMAD.WIDE.U32 UR8, UR7, UR4, UR6 ;  /* 0x00000004070872a5 */ /* 0x000fe4000f8e0006 */
[----:B------:R-:W-:Y:S01]  /*1600*/  UIMAD.WIDE.U32 UR6, UR7, UR4, UR6 ;  /* 0x00000004070672a5 */ /* 0x000fe2000f8e0006 */
[CCC-:B------:R-:W-:Y:S01]  /*1610*/  IMAD.HI.U32 R20, R19.reuse, R23.reuse, R18.reuse ;  /* 0x0000001713147227 */ /* 0x1c0fe200078e0012 */
[----:B------:R-:W-:Y:S01]  /*1620*/  UIADD3 UR6, UPT, UPT, URZ, -UR5, URZ ;  /* 0x80000005ff067290 */ /* 0x000fe2000fffe0ff */
[----:B------:R-:W-:Y:S02]  /*1630*/  UMOV UR4, URZ ;  /* 0x000000ff00047c82 */ /* 0x000fe40008000000 */
[----:B------:R-:W-:Y:S01]  /*1640*/  IMAD.HI.U32 R26, R19, R23, R18 ;  /* 0x00000017131a7227 */ /* 0x000fe200078e0012 */
[----:B------:R-:W-:-:S03]  /*1650*/  UIMAD UR6, UR6, UR12, URZ ;  /* 0x0000000c060672a4 */ /* 0x000fc6000f8e02ff */
[----:B------:R-:W-:Y:S01]  /*1660*/  IMAD.HI.U32 R21, R24, UR7, RZ ;  /* 0x0000000718157c27 */ /* 0x000fe2000f8e00ff */
[----:B------:R-:W-:Y:S02]  /*1670*/  UIMAD.WIDE.U32 UR4, UR5, UR6, UR4 ;  /* 0x00000006050472a5 */ /* 0x000fe4000f8e0004 */
[----:B------:R-:W-:Y:S01]  /*1680*/  USHF.R.S32.HI UR4, URZ, 0x1f, UR14 ;  /* 0x0000001fff047899 */ /* 0x000fe2000801140e */
[----:B------:R-:W-:Y:S01]  /*1690*/  IMAD.HI.U32 R18, R20, R25, RZ ;  /* 0x0000001914127227 */ /* 0x000fe200078e00ff */
[----:B------:R-:W-:-:S03]  /*16a0*/  IADD3 R31, PT, PT, -R21, RZ, RZ ;  /* 0x000000ff151f7210 */ /* 0x000fc60007ffe1ff */
[----:B------:R-:W-:-:S04]  /*16b0*/  IMAD.HI.U32 R20, R20, R27, RZ ;  /* 0x0000001b14147227 */ /* 0x000fc800078e00ff */
[----:B------:R-:W-:Y:S01]  /*16c0*/  IMAD.HI.U32 R12, R22, UR9, RZ ;  /* 0x00000009160c7c27 */ /* 0x000fe2000f8e00ff */
[----:B------:R-:W-:Y:S01]  /*16d0*/  IADD3 R21, PT, PT, -R20, RZ, RZ ;  /* 0x000000ff14157210 */ /* 0x000fe20007ffe1ff */
[----:B------:R-:W0:Y:S02]  /*16e0*/  LDCU.64 UR8, c[0x0][0x390] ;  /* 0x00007200ff0877ac */ /* 0x000e240008000a00 */
[----:B------:R-:W-:Y:S02]  /*16f0*/  IMAD.MOV R23, RZ, RZ, -R12 ;  /* 0x000000ffff177224 */ /* 0x000fe400078e0a0c */
[----:B------:R-:W-:Y:S02]  /*1700*/  IMAD.MOV R12, RZ, RZ, -R18 ;  /* 0x000000ffff0c7224 */ /* 0x000fe400078e0a12 */
[----:B------:R-:W-:Y:S01]  /*1710*/  IMAD R18, R23, UR13, R22 ;  /* 0x0000000d17127c24 */ /* 0x000fe2000f8e0216 */
[----:B------:R-:W-:Y:S01]  /*1720*/  IABS R22, R30 ;  /* 0x0000001e00167213 */ /* 0x000fe20000000000 */
[----:B------:R-:W-:-:S02]  /*1730*/  IMAD R25, R2, R12, R25 ;  /* 0x0000000c02197224 */ /* 0x000fc400078e0219 */
[----:B------:R-:W-:Y:S01]  /*1740*/  IMAD R23, R2, R21, R27 ;  /* 0x0000001502177224 */ /* 0x000fe200078e021b */
[----:B------:R-:W-:Y:S01]  /*1750*/  IABS R27, R32 ;  /* 0x00000020001b7213 */ /* 0x000fe20000000000 */
[----:B------:R-:W-:Y:S01]  /*1760*/  IMAD.HI.U32 R19, R26, R29, RZ ;  /* 0x0000001d1a137227 */ /* 0x000fe200078e00ff */
[----:B------:R-:W-:Y:S02]  /*1770*/  ISETP.GT.U32.AND P0, PT, R2, R25, PT ;  /* 0x000000190200720c */ /* 0x000fe40003f04070 */
[----:B------:R-:W-:Y:S01]  /*1780*/  ISETP.LT.U32.AND P6, PT, R18, UR13, PT ;  /* 0x0000000d12007c0c */ /* 0x000fe2000bfc1070 */
[----:B------:R-:W-:-:S04]  /*1790*/  IMAD.HI.U32 R12, R26, R27, RZ ;  /* 0x0000001b1a0c7227 */ /* 0x000fc800078e00ff */
[----:B------:R-:W-:Y:S01]  /*17a0*/  IMAD R20, R31, UR13, R24 ;  /* 0x0000000d1f147c24 */ /* 0x000fe2000f8e0218 */
[----:B------:R-:W-:Y:S01]  /*17b0*/  IABS R31, R33 ;  /* 0x00000021001f7213 */ /* 0x000fe20000000000 */
[----:B------:R-:W-:Y:S02]  /*17c0*/  IMAD.MOV R19, RZ, RZ, -R19 ;  /* 0x000000ffff137224 */ /* 0x000fe400078e0a13 */
[----:B------:R-:W-:Y:S01]  /*17d0*/  IMAD.MOV R24, RZ, RZ, -R12 ;  /* 0x000000ffff187224 */ /* 0x000fe200078e0a0c */
[----:B------:R-:W-:Y:S01]  /*17e0*/  ISETP.LT.U32.AND P3, PT, R20, UR13, PT ;  /* 0x0000000d14007c0c */ /* 0x000fe2000bf61070 */
[----:B------:R-:W-:-:S04]  /*17f0*/  IMAD.HI.U32 R12, R22, UR5, RZ ;  /* 0x00000005160c7c27 */ /* 0x000fc8000f8e00ff */
[C---:B------:R-:W-:Y:S02]  /*1800*/  IMAD R19, R2.reuse, R19, R29 ;  /* 0x0000001302137224 */ /* 0x040fe400078e021d */
[----:B------:R-:W-:Y:S02]  /*1810*/  IMAD.MOV R29, RZ, RZ, -R12 ;  /* 0x000000ffff1d7224 */ /* 0x000fe400078e0a0c */
[----:B------:R-:W-:Y:S01]  /*1820*/  @!P0 IMAD.IADD R25, R25, 0x1, -R2 ;  /* 0x0000000119198824 */ /* 0x000fe200078e0a02 */
[C---:B------:R-:W-:Y:S01]  /*1830*/  ISETP.GT.U32.AND P1, PT, R2.reuse, R19, PT ;  /* 0x000000130200720c */ /* 0x040fe20003f24070 */
[----:B------:R-:W-:Y:S01]  /*1840*/  IMAD.HI.U32 R21, R31, UR7, RZ ;  /* 0x000000071f157c27 */ /* 0x000fe2000f8e00ff */
[C---:B------:R-:W-:Y:S02]  /*1850*/  ISETP.GT.U32.AND P0, PT, R2.reuse, R23, PT ;  /* 0x000000170200720c */ /* 0x040fe40003f04070 */
[----:B------:R-:W-:Y:S01]  /*1860*/  ISETP.GT.U32.AND P5, PT, R2, R25, PT ;  /* 0x000000190200720c */ /* 0x000fe20003fa4070 */
[----:B------:R-:W-:Y:S01]  /*1870*/  IMAD R12, R29, UR12, R22 ;  /* 0x0000000c1d0c7c24 */ /* 0x000fe2000f8e0216 */
[----:B------:R-:W-:Y:S01]  /*1880*/  IADD3 R26, PT, PT, -R21, RZ, RZ ;  /* 0x000000ff151a7210 */ /* 0x000fe20007ffe1ff */
[----:B------:R-:W-:-:S02]  /*1890*/  @!P6 VIADD R18, R18, -UR13 ;  /* 0x8000000d1212ec36 */ /* 0x000fc40008000000 */
[----:B------:R-:W-:Y:S01]  /*18a0*/  @!P3 VIADD R20, R20, -UR13 ;  /* 0x8000000d1414bc36 */ /* 0x000fe20008000000 */
[----:B------:R-:W-:Y:S01]  /*18b0*/  ISETP.LT.U32.AND P6, PT, R12, UR12, PT ;  /* 0x0000000c0c007c0c */ /* 0x000fe2000bfc1070 */
[----:B------:R-:W-:Y:S01]  /*18c0*/  IMAD R21, R2, R24, R27 ;  /* 0x0000001802157224 */ /* 0x000fe200078e021b */
[----:B------:R-:W-:Y:S01]  /*18d0*/  ISETP.LT.U32.AND P3, PT, R18, UR13, PT ;  /* 0x0000000d12007c0c */ /* 0x000fe2000bf61070 */
[----:B------:R-:W-:Y:S02]  /*18e0*/  IMAD R27, R34, R26, R31 ;  /* 0x0000001a221b7224 */ /* 0x000fe400078e021f */
[--C-:B------:R-:W-:Y:S01]  /*18f0*/  @!P1 IMAD.IADD R19, R19, 0x1, -R2.reuse ;  /* 0x0000000113139824 */ /* 0x100fe200078e0a02 */
[----:B------:R-:W-:Y:S01]  /*1900*/  ISETP.GT.U32.AND P1, PT, R2, R21, PT ;  /* 0x000000150200720c */ /* 0x000fe20003f24070 */
[----:B------:R-:W-:Y:S01]  /*1910*/  @!P0 IMAD.IADD R23, R23, 0x1, -R2 ;  /* 0x0000000117178824 */ /* 0x000fe200078e0a02 */
[----:B------:R-:W-:Y:S02]  /*1920*/  ISETP.GT.U32.AND P2, PT, R34, R27, PT ;  /* 0x0000001b2200720c */ /* 0x000fe40003f44070 */
[----:B------:R-:W-:-:S02]  /*1930*/  @!P5 IADD3 R25, PT, PT, R25, -R2, RZ ;  /* 0x800000021919d210 */ /* 0x000fc40007ffe0ff */
[----:B------:R-:W-:Y:S01]  /*1940*/  ISETP.LT.U32.AND P5, PT, R20, UR13, PT ;  /* 0x0000000d14007c0c */ /* 0x000fe2000bfa1070 */
[----:B------:R-:W-:Y:S01]  /*1950*/  @!P6 VIADD R12, R12, -UR12 ;  /* 0x8000000c0c0cec36 */ /* 0x000fe20008000000 */
[----:B------:R-:W-:Y:S02]  /*1960*/  ISETP.GT.U32.AND P4, PT, R2, R19, PT ;  /* 0x000000130200720c */ /* 0x000fe40003f84070 */
[----:B------:R-:W-:Y:S02]  /*1970*/  @!P3 IADD3 R18, PT, PT, R18, -UR13, RZ ;  /* 0x8000000d1212bc10 */ /* 0x000fe4000fffe0ff */
[----:B------:R-:W-:Y:S01]  /*1980*/  ISETP.LT.U32.AND P3, PT, R12, UR12, PT ;  /* 0x0000000c0c007c0c */ /* 0x000fe2000bf61070 */
[----:B------:R-:W-:Y:S01]  /*1990*/  @!P1 IMAD.IADD R21, R21, 0x1, -R2 ;  /* 0x0000000115159824 */ /* 0x000fe200078e0a02 */
[----:B------:R-:W-:Y:S02]  /*19a0*/  ISETP.GE.AND P1, PT, R8, RZ, PT ;  /* 0x000000ff0800720c */ /* 0x000fe40003f26270 */
[----:B------:R-:W-:-:S02]  /*19b0*/  @!P2 IADD3 R27, PT, PT, R27, -R34, RZ ;  /* 0x800000221b1ba210 */ /* 0x000fc40007ffe0ff */
[----:B------:R-:W-:Y:S01]  /*19c0*/  ISETP.GE.AND P2, PT, R0, RZ, PT ;  /* 0x000000ff0000720c */ /* 0x000fe20003f46270 */
[----:B------:R-:W-:Y:S01]  /*19d0*/  @!P5 VIADD R20, R20, -UR13 ;  /* 0x8000000d1414dc36 */ /* 0x000fe20008000000 */
[----:B------:R-:W-:Y:S02]  /*19e0*/  ISETP.GT.U32.AND P6, PT, R34, R27, PT ;  /* 0x0000001b2200720c */ /* 0x000fe40003fc4070 */
[----:B------:R-:W-:Y:S02]  /*19f0*/  ISETP.GE.AND P5, PT, R30, RZ, PT ;  /* 0x000000ff1e00720c */ /* 0x000fe40003fa6270 */
[----:B------:R-:W-:Y:S01]  /*1a00*/  @!P4 IADD3 R19, PT, PT, R19, -R2, RZ ;  /* 0x800000021313c210 */ /* 0x000fe20007ffe0ff */
[----:B------:R-:W-:Y:S01]  /*1a10*/  @!P3 VIADD R12, R12, -UR12 ;  /* 0x8000000c0c0cbc36 */ /* 0x000fe20008000000 */
[----:B------:R-:W-:Y:S02]  /*1a20*/  ISETP.GE.AND P3, PT, R33, RZ, PT ;  /* 0x000000ff2100720c */ /* 0x000fe40003f66270 */
[----:B------:R-:W-:-:S02]  /*1a30*/  @!P1 IADD3 R18, PT, PT, -R18, RZ, RZ ;  /* 0x000000ff12129210 */ /* 0x000fc40007ffe1ff */
[----:B------:R-:W-:Y:S01]  /*1a40*/  ISETP.GE.AND P4, PT, R10, RZ, PT ;  /* 0x000000ff0a00720c */ /* 0x000fe20003f86270 */
[----:B------:R-:W-:Y:S01]  /*1a50*/  IMAD.MOV.U32 R10, RZ, RZ, R25 ;  /* 0x000000ffff0a7224 */ /* 0x000fe200078e0019 */
[----:B------:R-:W-:Y:S01]  /*1a60*/  ISETP.NE.AND P1, PT, RZ, UR15, PT ;  /* 0x0000000fff007c0c */ /* 0x000fe2000bf25270 */
[----:B------:R-:W-:Y:S01]  /*1a70*/  @!P2 IMAD.MOV R20, RZ, RZ, -R20 ;  /* 0x000000ffff14a224 */ /* 0x000fe200078e0a14 */
[----:B------:R-:W-:Y:S01]  /*1a80*/  @!P6 IADD3 R27, PT, PT, R27, -R34, RZ ;  /* 0x800000221b1be210 */ /* 0x000fe20007ffe0ff */
[----:B------:R-:W-:Y:S01]  /*1a90*/  @!P5 IMAD.MOV R12, RZ, RZ, -R12 ;  /* 0x000000ffff0cd224 */ /* 0x000fe200078e0a0c */
[----:B------:R-:W-:Y:S02]  /*1aa0*/  ISETP.NE.AND P6, PT, RZ, UR14, PT ;  /* 0x0000000eff007c0c */ /* 0x000fe4000bfc5270 */
[----:B------:R-:W-:Y:S01]  /*1ab0*/  ISETP.GT.U32.AND P5, PT, R2, R23, PT ;  /* 0x000000170200720c */ /* 0x000fe20003fa4070 */
[----:B------:R-:W-:Y:S01]  /*1ac0*/  @!P3 IMAD.MOV R27, RZ, RZ, -R27 ;  /* 0x000000ffff1bb224 */ /* 0x000fe200078e0a1b */
[----:B------:R-:W-:-:S02]  /*1ad0*/  SEL R12, R49, R12, !P6 ;  /* 0x0000000c310c7207 */ /* 0x000fc40007000000 */
[----:B------:R-:W-:Y:S01]  /*1ae0*/  ISETP.GE.AND P0, PT, R6, RZ, PT ;  /* 0x000000ff0600720c */ /* 0x000fe20003f06270 */
[----:B------:R-:W-:Y:S01]  /*1af0*/  @!P4 IMAD.MOV R10, RZ, RZ, -R10 ;  /* 0x000000ffff0ac224 */ /* 0x000fe200078e0a0a */
[----:B------:R-:W-:Y:S02]  /*1b00*/  LOP3.LUT R25, RZ, UR15, RZ, 0x33, !PT ;  /* 0x0000000fff197c12 */ /* 0x000fe4000f8e33ff */
[----:B------:R-:W-:Y:S02]  /*1b10*/  SHF.R.S32.HI R6, RZ, 0x1f, R12 ;  /* 0x0000001fff067819 */ /* 0x000fe4000001140c */
[----:B------:R-:W-:Y:S02]  /*1b20*/  SEL R27, R35, R27, !P1 ;  /* 0x0000001b231b7207 */ /* 0x000fe40004800000 */
[----:B------:R-:W-:Y:S01]  /*1b30*/  SEL R18, R25, R18, !P1 ;  /* 0x0000001219127207 */ /* 0x000fe20004800000 */
[----:B------:R-:W-:Y:S01]  /*1b40*/  @!P5 IMAD.IADD R23, R23, 0x1, -R2 ;  /* 0x000000011717d824 */ /* 0x000fe200078e0a02 */
[----:B------:R-:W-:-:S02]  /*1b50*/  LOP3.LUT R55, R6, UR14, RZ, 0xc0, !PT ;  /* 0x0000000e06377c12 */ /* 0x000fc4000f8ec0ff */
[----:B------:R-:W-:Y:S02]  /*1b60*/  ISETP.GT.U32.AND P3, PT, R2, R21, PT ;  /* 0x000000150200720c */ /* 0x000fe40003f64070 */
[----:B------:R-:W-:Y:S01]  /*1b70*/  SHF.R.S32.HI R6, RZ, 0x1f, R27 ;  /* 0x0000001fff067819 */ /* 0x000fe2000001141b */
[----:B------:R-:W-:Y:S01]  /*1b80*/  IMAD.IADD R55, R12, 0x1, R55 ;  /* 0x000000010c377824 */ /* 0x000fe200078e0237 */
[----:B------:R-:W-:Y:S02]  /*1b90*/  SHF.R.S32.HI R8, RZ, 0x1f, R18 ;  /* 0x0000001fff087819 */ /* 0x000fe40000011412 */
[----:B------:R-:W-:Y:S02]  /*1ba0*/  SEL R20, R25, R20, !P1 ;  /* 0x0000001419147207 */ /* 0x000fe40004800000 */
[----:B------:R-:W-:Y:S01]  /*1bb0*/  LOP3.LUT R42, R6, UR15, RZ, 0xc0, !PT ;  /* 0x0000000f062a7c12 */ /* 0x000fe2000f8ec0ff */
[----:B------:R-:W-:Y:S01]  /*1bc0*/  IMAD.MOV.U32 R6, RZ, RZ, R23 ;  /* 0x000000ffff067224 */ /* 0x000fe200078e0017 */
[----:B------:R-:W-:-:S02]  /*1bd0*/  ISETP.NE.AND P5, PT, R4, RZ, PT ;  /* 0x000000ff0400720c */ /* 0x000fc40003fa5270 */
[----:B------:R-:W-:Y:S01]  /*1be0*/  LOP3.LUT R23, RZ, R4, RZ, 0x33, !PT ;  /* 0x00000004ff177212 */ /* 0x000fe200078e33ff */
[----:B------:R-:W-:Y:S01]  /*1bf0*/  @!P0 IMAD.MOV R6, RZ, RZ, -R6 ;  /* 0x000000ffff068224 */ /* 0x000fe200078e0a06 */
[----:B------:R-:W-:Y:S01]  /*1c00*/  LOP3.LUT R25, R8, UR15, RZ, 0xc0, !PT ;  /* 0x0000000f08197c12 */ /* 0x000fe2000f8ec0ff */
[----:B------:R-:W-:Y:S01]  /*1c10*/  IMAD.IADD R42, R27, 0x1, R42 ;  /* 0x000000011b2a7824 */ /* 0x000fe200078e022a */
[----:B------:R-:W-:Y:S02]  /*1c20*/  ISETP.GE.AND P4, PT, R28, RZ, PT ;  /* 0x000000ff1c00720c */ /* 0x000fe40003f86270 */
[----:B------:R-:W-:Y:S02]  /*1c30*/  SHF.R.S32.HI R8, RZ, 0x1f, R20 ;  /* 0x0000001fff087819 */ /* 0x000fe40000011414 */
[----:B------:R-:W-:Y:S02]  /*1c40*/  ISETP.GE.AND P2, PT, R32, RZ, PT ;  /* 0x000000ff2000720c */ /* 0x000fe40003f46270 */
[----:B------:R-:W-:-:S02]  /*1c50*/  SEL R10, R23, R10, !P5 ;  /* 0x0000000a170a7207 */ /* 0x000fc40006800000 */
[----:B------:R-:W-:Y:S01]  /*1c60*/  LOP3.LUT R63, R8, UR15, RZ, 0xc0, !PT ;  /* 0x0000000f083f7c12 */ /* 0x000fe2000f8ec0ff */
[----:B------:R-:W-:Y:S01]  /*1c70*/  IMAD.MOV.U32 R8, RZ, RZ, R19 ;  /* 0x000000ffff087224 */ /* 0x000fe200078e0013 */
[----:B------:R-:W-:Y:S02]  /*1c80*/  @!P3 IADD3 R21, PT, PT, R21, -R2, RZ ;  /* 0x800000021515b210 */ /* 0x000fe40007ffe0ff */
[----:B------:R-:W-:Y:S01]  /*1c90*/  SHF.R.S32.HI R19, RZ, 0x1f, R10 ;  /* 0x0000001fff137819 */ /* 0x000fe2000001140a */
[----:B------:R-:W-:Y:S01]  /*1ca0*/  @!P4 IMAD.MOV R8, RZ, RZ, -R8 ;  /* 0x000000ffff08c224 */ /* 0x000fe200078e0a08 */
[----:B------:R-:W-:Y:S02]  /*1cb0*/  SEL R2, R23, R6, !P5 ;  /* 0x0000000617027207 */ /* 0x000fe40006800000 */
[----:B------:R-:W-:Y:S02]  /*1cc0*/  MOV R12, R21 ;  /* 0x00000015000c7202 */ /* 0x000fe40000000f00 */
[----:B------:R-:W-:-:S02]  /*1cd0*/  LOP3.LUT R19, R19, R4, RZ, 0xc0, !PT ;  /* 0x0000000413137212 */ /* 0x000fc400078ec0ff */
[----:B------:R-:W-:Y:S01]  /*1ce0*/  IADD3 R18, PT, PT, R18, R25, RZ ;  /* 0x0000001912127210 */ /* 0x000fe20007ffe0ff */
[----:B------:R-:W-:Y:S01]  /*1cf0*/  @!P2 IMAD.MOV R12, RZ, RZ, -R12 ;  /* 0x000000ffff0ca224 */ /* 0x000fe200078e0a0c */
[----:B------:R-:W-:Y:S02]  /*1d00*/  SHF.R.S32.HI R21, RZ, 0x1f, R2 ;  /* 0x0000001fff157819 */ /* 0x000fe40000011402 */
[----:B------:R-:W-:Y:S02]  /*1d10*/  IADD3 R37, PT, PT, R10, R19, RZ ;  /* 0x000000130a257210 */ /* 0x000fe40007ffe0ff */
[----:B------:R-:W-:Y:S02]  /*1d20*/  SHF.R.S32.HI R19, RZ, 0x1f, R18 ;  /* 0x0000001fff137819 */ /* 0x000fe40000011412 */
[----:B------:R-:W-:Y:S02]  /*1d30*/  LOP3.LUT R21, R21, R4, RZ, 0xc0, !PT ;  /* 0x0000000415157212 */ /* 0x000fe400078ec0ff */
[----:B------:R-:W-:-:S02]  /*1d40*/  SEL R8, R23, R8, !P5 ;  /* 0x0000000817087207 */ /* 0x000fc40006800000 */
[----:B------:R-:W-:Y:S01]  /*1d50*/  SEL R6, R23, R12, !P5 ;  /* 0x0000000c17067207 */ /* 0x000fe20006800000 */
[----:B------:R-:W-:Y:S01]  /*1d60*/  IMAD.WIDE R22, R37, UR15, R18 ;  /* 0x0000000f25167c25 */ /* 0x000fe2000f8e0212 */
[----:B------:R-:W-:Y:S02]  /*1d70*/  IADD3 R62, PT, PT, R20, R63, RZ ;  /* 0x0000003f143e7210 */ /* 0x000fe40007ffe0ff */
[----:B------:R-:W-:Y:S01]  /*1d80*/  SHF.R.S32.HI R27, RZ, 0x1f, R6 ;  /* 0x0000001fff1b7819 */ /* 0x000fe20000011406 */
[----:B------:R-:W-:Y:S01]  /*1d90*/  IMAD.IADD R2, R2, 0x1, R21 ;  /* 0x0000000102027824 */ /* 0x000fe200078e0215 */
[----:B------:R-:W-:Y:S01]  /*1da0*/  SHF.R.S32.HI R21, RZ, 0x1f, R8 ;  /* 0x0000001fff157819 */ /* 0x000fe20000011408 */
[----:B------:R-:W-:Y:S01]  /*1db0*/  IMAD R23, R23, UR14, RZ ;  /* 0x0000000e17177c24 */ /* 0x000fe2000f8e02ff */
[----:B------:R-:W-:Y:S01]  /*1dc0*/  SHF.R.S32.HI R53, RZ, 0x1f, R55 ;  /* 0x0000001fff357819 */ /* 0x000fe20000011437 */
[----:B------:R-:W-:Y:S01]  /*1dd0*/  IMAD.WIDE.U32 R60, R22, UR14, RZ ;  /* 0x0000000e163c7c25 */ /* 0x000fe2000f8e00ff */
[----:B------:R-:W-:-:S02]  /*1de0*/  LOP3.LUT R25, R21, R4, RZ, 0xc0, !PT ;  /* 0x0000000415197212 */ /* 0x000fc400078ec0ff */
[----:B------:R-:W-:Y:S01]  /*1df0*/  LOP3.LUT R27, R27, R4, RZ, 0xc0, !PT ;  /* 0x000000041b1b7212 */ /* 0x000fe200078ec0ff */
[----:B------:R-:W-:Y:S01]  /*1e00*/  IMAD.WIDE R20, R2, UR15, R18 ;  /* 0x0000000f02147c25 */ /* 0x000fe2000f8e0212 */
[----:B------:R-:W-:Y:S02]  /*1e10*/  SHF.R.S32.HI R63, RZ, 0x1f, R62 ;  /* 0x0000001fff3f7819 */ /* 0x000fe4000001143e */
[----:B------:R-:W-:Y:S01]  /*1e20*/  IADD3 R6, PT, PT, R6, R27, RZ ;  /* 0x0000001b06067210 */ /* 0x000fe20007ffe0ff */
[----:B------:R-:W-:Y:S02]  /*1e30*/  IMAD R23, R22, UR4, R23 ;  /* 0x0000000416177c24 */ /* 0x000fe4000f8e0217 */
[----:B------:R-:W-:Y:S02]  /*1e40*/  IMAD R21, R21, UR14, RZ ;  /* 0x0000000e15157c24 */ /* 0x000fe4000f8e02ff */
[----:B------:R-:W-:Y:S01]  /*1e50*/  IMAD.IADD R40, R8, 0x1, R25 ;  /* 0x0000000108287824 */ /* 0x000fe200078e0219 */
[----:B------:R-:W-:Y:S01]  /*1e60*/  IADD3 R8, P0, PT, R55, R60, RZ ;  /* 0x0000003c37087210 */ /* 0x000fe20007f1e0ff */
[----:B------:R-:W-:Y:S01]  /*1e70*/  IMAD.WIDE.U32 R58, R20, UR14, RZ ;  /* 0x0000000e143a7c25 */ /* 0x000fe2000f8e00ff */
[----:B------:R-:W-:-:S02]  /*1e80*/  IADD3 R48, PT, PT, R61, R23, RZ ;  /* 0x000000173d307210 */ /* 0x000fc40007ffe0ff */
[----:B0-----:R-:W-:Y:S01]  /*1e90*/  LEA R66, P2, R8, UR8, 0x2 ;  /* 0x0000000808427c11 */ /* 0x001fe2000f8410ff */
[----:B------:R-:W-:Y:S01]  /*1ea0*/  IMAD R21, R20, UR4, R21 ;  /* 0x0000000414157c24 */ /* 0x000fe2000f8e0215 */
[----:B------:R-:W-:Y:S01]  /*1eb0*/  IADD3 R4, P3, PT, R55, R58, RZ ;  /* 0x0000003a37047210 */ /* 0x000fe20007f7e0ff */
[----:B------:R-:W-:Y:S02]  /*1ec0*/  IMAD.X R23, R53, 0x1, R48, P0 ;  /* 0x0000000135177824 */ /* 0x000fe400000e0630 */
[----:B------:R-:W-:Y:S01]  /*1ed0*/  IMAD.IADD R47, R59, 0x1, R21 ;  /* 0x000000013b2f7824 */ /* 0x000fe200078e0215 */
[----:B------:R-:W-:Y:S01]  /*1ee0*/  LEA R64, P0, R4, UR8, 0x2 ;  /* 0x0000000804407c11 */ /* 0x000fe2000f8010ff */
[----:B------:R-:W-:Y:S01]  /*1ef0*/  IMAD.WIDE R56, R40, UR15, R18 ;  /* 0x0000000f28387c25 */ /* 0x000fe2000f8e0212 */
[----:B------:R-:W-:-:S03]  /*1f00*/  LEA.HI.X R67, R8, UR9, R23, 0x2, P2 ;  /* 0x0000000908437c11 */ /* 0x000fc600090f1417 */
[----:B------:R-:W-:Y:S02]  /*1f10*/  IMAD.X R21, R53, 0x1, R47, P3 ;  /* 0x0000000135157824 */ /* 0x000fe400018e062f */
[----:B------:R-:W-:Y:S02]  /*1f20*/  IMAD R23, R57, UR14, RZ ;  /* 0x0000000e39177c24 */ /* 0x000fe4000f8e02ff */
[----:B------:R-:W-:Y:S01]  /*1f30*/  IMAD.WIDE R18, R6, UR15, R18 ;  /* 0x0000000f06127c25 */ /* 0x000fe2000f8e0212 */
[----:B------:R-:W-:-:S03]  /*1f40*/  LEA.HI.X R65, R4, UR9, R21, 0x2, P0 ;  /* 0x0000000904417c11 */ /* 0x000fc600080f1415 */
[----:B------:R-:W-:Y:S01]  /*1f50*/  FMUL R4, R14, R39 ;  /* 0x000000270e047220 */ /* 0x000fe20000400000 */
[----:B------:R-:W-:Y:S02]  /*1f60*/  IMAD R25, R56, UR4, R23 ;  /* 0x0000000438197c24 */ /* 0x000fe4000f8e0217 */
[----:B------:R-:W-:-:S04]  /*1f70*/  IMAD.WIDE R20, R37, UR15, R62 ;  /* 0x0000000f25147c25 */ /* 0x000fc8000f8e023e */
[----:B-----5:R-:W-:Y:S01]  /*1f80*/  FMUL R4, R17, R4 ;  /* 0x0000000411047220 */ /* 0x020fe20000400000 */
[----:B------:R-:W-:-:S04]  /*1f90*/  IMAD.WIDE.U32 R56, R56, UR14, RZ ;  /* 0x0000000e38387c25 */ /* 0x000fc8000f8e00ff */
[----:B------:R-:W-:Y:S01]  /*1fa0*/  IMAD.WIDE R22, R2, UR15, R62 ;  /* 0x0000000f02167c25 */ /* 0x000fe2000f8e023e */
[----:B------:R-:W-:-:S03]  /*1fb0*/  IADD3 R8, P0, PT, R55, R56, RZ ;  /* 0x0000003837087210 */ /* 0x000fc60007f1e0ff */
[----:B------:R-:W-:Y:S01]  /*1fc0*/  IMAD R33, R21, UR14, RZ ;  /* 0x0000000e15217c24 */ /* 0x000fe2000f8e02ff */
[----:B------:R-:W-:Y:S01]  /*1fd0*/  LEA R28, P2, R8, UR8, 0x2 ;  /* 0x00000008081c7c11 */ /* 0x000fe2000f8410ff */
[----:B------:R-:W-:Y:S02]  /*1fe0*/  IMAD.IADD R10, R57, 0x1, R25 ;  /* 0x00000001390a7824 */ /* 0x000fe400078e0219 */
[----:B------:R-:W-:Y:S02]  /*1ff0*/  IMAD R31, R19, UR14, RZ ;  /* 0x0000000e131f7c24 */ /* 0x000fe4000f8e02ff */
[----:B------:R-:W-:Y:S01]  /*2000*/  IMAD R45, R23, UR14, RZ ;  /* 0x0000000e172d7c24 */ /* 0x000fe2000f8e02ff */
[----:B------:R-:W-:Y:S01]  /*2010*/  IADD3.X R25, PT, PT, R53, R10, RZ, P0, !PT ;  /* 0x0000000a35197210 */ /* 0x000fe200007fe4ff */
[C---:B------:R-:W-:Y:S02]  /*2020*/  IMAD R33, R20.reuse, UR4, R33 ;  /* 0x0000000414217c24 */ /* 0x040fe4000f8e0221 */
[----:B------:R-:W-:Y:S01]  /*2030*/  IMAD.WIDE.U32 R20, R20, UR14, RZ ;  /* 0x0000000e14147c25 */ /* 0x000fe2000f8e00ff */
[----:B------:R-:W-:-:S03]  /*2040*/  LEA.HI.X R29, R8, UR9, R25, 0x2, P2 ;  /* 0x00000009081d7c11 */ /* 0x000fc600090f1419 */
[C---:B------:R-:W-:Y:S01]  /*2050*/  IMAD R31, R18.reuse, UR4, R31 ;  /* 0x00000004121f7c24 */ /* 0x040fe2000f8e021f */
[----:B------:R-:W-:Y:S01]  /*2060*/  IADD3 R25, P4, PT, R55, R20, RZ ;  /* 0x0000001437197210 */ /* 0x000fe20007f9e0ff */
[----:B------:R-:W-:-:S03]  /*2070*/  IMAD.WIDE.U32 R18, R18, UR14, RZ ;  /* 0x0000000e12127c25 */ /* 0x000fc6000f8e00ff */
[----:B------:R-:W-:Y:S01]  /*2080*/  LEA R24, P0, R25, UR8, 0x2 ;  /* 0x0000000819187c11 */ /* 0x000fe2000f8010ff */
[C---:B------:R-:W-:Y:S01]  /*2090*/  IMAD R45, R22.reuse, UR4, R45 ;  /* 0x00000004162d7c24 */ /* 0x040fe2000f8e022d */
[----:B------:R-:W-:Y:S01]  /*20a0*/  IADD3 R27, P5, PT, R55, R18, RZ ;  /* 0x00000012371b7210 */ /* 0x000fe20007fbe0ff */
[----:B------:R-:W-:Y:S01]  /*20b0*/  IMAD.WIDE.U32 R22, R22, UR14, RZ ;  /* 0x0000000e16167c25 */ /* 0x000fe2000f8e00ff */
[----:B------:R-:W-:Y:S02]  /*20c0*/  SHF.R.S32.HI R43, RZ, 0x1f, R42 ;  /* 0x0000001fff2b7819 */ /* 0x000fe4000001142a */
[----:B------:R-:W-:Y:S01]  /*20d0*/  LEA R26, P2, R27, UR8, 0x2 ;  /* 0x000000081b1a7c11 */ /* 0x000fe2000f8410ff */
[----:B------:R-:W-:Y:S01]  /*20e0*/  IMAD.IADD R46, R21, 0x1, R33 ;  /* 0x00000001152e7824 */ /* 0x000fe200078e0221 */
[----:B------:R-:W-:Y:S01]  /*20f0*/  IADD3 R8, P3, PT, R55, R22, RZ ;  /* 0x0000001637087210 */ /* 0x000fe20007f7e0ff */
[----:B------:R-:W-:Y:S01]  /*2100*/  IMAD.IADD R12, R19, 0x1, R31 ;  /* 0x00000001130c7824 */ /* 0x000fe200078e021f */
[----:B------:R-:W-:Y:S01]  /*2110*/  IADD3 R45, PT, PT, R23, R45, RZ ;  /* 0x0000002d172d7210 */ /* 0x000fe20007ffe0ff */
[----:B------:R-:W-:-:S02]  /*2120*/  IMAD.X R30, R53, 0x1, R46, P4 ;  /* 0x00000001351e7824 */ /* 0x000fc400020e062e */
[----:B------:R-:W-:Y:S01]  /*2130*/  FMUL R21, R4, R9 ;  /* 0x0000000904157220 */ /* 0x000fe20000400000 */
[C---:B------:R-:W-:Y:S01]  /*2140*/  IMAD.X R36, R53.reuse, 0x1, R12, P5 ;  /* 0x0000000135247824 */ /* 0x040fe200028e060c */
[----:B------:R-:W-:Y:S02]  /*2150*/  LEA R32, P5, R8, UR8, 0x2 ;  /* 0x0000000808207c11 */ /* 0x000fe4000f8a10ff */
[----:B------:R-:W-:Y:S01]  /*2160*/  IADD3.X R19, PT, PT, R53, R45, RZ, P3, !PT ;  /* 0x0000002d35137210 */ /* 0x000fe20001ffe4ff */
[----:B------:R0:W-:Y:S01]  /*2170*/  REDG.E.ADD.F32.FTZ.RN.STRONG.GPU desc[UR10][R66.64], R21 ;  /* 0x00000015420079a6 */ /* 0x0001e2000c12f30a */
[----:B------:R-:W-:Y:S01]  /*2180*/  LEA.HI.X R25, R25, UR9, R30, 0x2, P0 ;  /* 0x0000000919197c11 */ /* 0x000fe200080f141e */
[----:B------:R-:W-:Y:S01]  /*2190*/  FMUL R30, R44, R39 ;  /* 0x000000272c1e7220 */ /* 0x000fe20000400000 */
[----:B------:R-:W-:Y:S01]  /*21a0*/  LEA.HI.X R33, R8, UR9, R19, 0x2, P5 ;  /* 0x0000000908217c11 */ /* 0x000fe2000a8f1413 */
[C---:B------:R-:W-:Y:S01]  /*21b0*/  FMUL R19, R4.reuse, R7 ;  /* 0x0000000704137220 */ /* 0x040fe20000400000 */
[C---:B------:R-:W-:Y:S01]  /*21c0*/  FMUL R23, R4.reuse, R5 ;  /* 0x0000000504177220 */ /* 0x040fe20000400000 */
[----:B------:R-:W-:Y:S01]  /*21d0*/  FMUL R30, R17, R30 ;  /* 0x0000001e111e7220 */ /* 0x000fe20000400000 */
[----:B------:R-:W-:Y:S01]  /*21e0*/  LEA.HI.X R27, R27, UR9, R36, 0x2, P2 ;  /* 0x000000091b1b7c11 */ /* 0x000fe200090f1424 */
[----:B------:R-:W-:Y:S01]  /*21f0*/  FMUL R31, R4, R3 ;  /* 0x00000003041f7220 */ /* 0x000fe20000400000 */
[----:B------:R1:W-:Y:S01]  /*2200*/  REDG.E.ADD.F32.FTZ.RN.STRONG.GPU desc[UR10][R64.64], R19 ;  /* 0x00000013400079a6 */ /* 0x0003e2000c12f30a */
[----:B------:R-:W-:Y:S01]  /*2210*/  FMUL R41, R30, R9 ;  /* 0x000000091e297220 */ /* 0x000fe20000400000 */
[--C-:B0-----:R-:W-:Y:S01]  /*2220*/  IMAD.WIDE R66, R40, UR15, R62.reuse ;  /* 0x0000000f28427c25 */ /* 0x101fe2000f8e023e */
[----:B------:R-:W-:Y:S01]  /*2230*/  USHF.R.S32.HI UR6, URZ, 0x1f, UR14 ;  /* 0x0000001fff067899 */ /* 0x000fe2000801140e */
[----:B------:R0:W-:Y:S04]  /*2240*/  REDG.E.ADD.F32.FTZ.RN.STRONG.GPU desc[UR10][R28.64], R23 ;  /* 0x000000171c0079a6 */ /* 0x0001e8000c12f30a */
[----:B------:R-:W-:Y:S01]  /*2250*/  REDG.E.ADD.F32.FTZ.RN.STRONG.GPU desc[UR10][R26.64], R31 ;  /* 0x0000001f1a0079a6 */ /* 0x000fe2000c12f30a */
[----:B-1----:R-:W-:-:S03]  /*2260*/  IMAD.WIDE R64, R6, UR15, R62 ;  /* 0x0000000f06407c25 */ /* 0x002fc6000f8e023e */
[----:B------:R1:W-:Y:S01]  /*2270*/  REDG.E.ADD.F32.FTZ.RN.STRONG.GPU desc[UR10][R24.64], R41 ;  /* 0x00000029180079a6 */ /* 0x0003e2000c12f30a */
[----:B------:R-:W-:-:S04]  /*2280*/  IMAD.WIDE R62, R37, UR15, R42 ;  /* 0x0000000f253e7c25 */ /* 0x000fc8000f8e022a */
[----:B------:R-:W-:Y:S02]  /*2290*/  IMAD R19, R67, UR14, RZ ;  /* 0x0000000e43137c24 */ /* 0x000fe4000f8e02ff */
[----:B------:R-:W-:Y:S02]  /*22a0*/  IMAD R21, R65, UR14, RZ ;  /* 0x0000000e41157c24 */ /* 0x000fe4000f8e02ff */
[----:B0-----:R-:W-:Y:S02]  /*22b0*/  IMAD R23, R63, UR14, RZ ;  /* 0x0000000e3f177c24 */ /* 0x001fe4000f8e02ff */
[----:B-1----:R-:W-:-:S04]  /*22c0*/  IMAD.WIDE.U32 R24, R66, UR14, RZ ;  /* 0x0000000e42187c25 */ /* 0x002fc8000f8e00ff */
[----:B------:R-:W-:Y:S01]  /*22d0*/  FMUL R57, R30, R7 ;  /* 0x000000071e397220 */ /* 0x000fe20000400000 */
[----:B------:R-:W-:Y:S02]  /*22e0*/  IMAD R19, R66, UR4, R19 ;  /* 0x0000000442137c24 */ /* 0x000fe4000f8e0213 */
[C---:B------:R-:W-:Y:S02]  /*22f0*/  IMAD R31, R64.reuse, UR6, R21 ;  /* 0x00000006401f7c24 */ /* 0x040fe4000f8e0215 */
[----:B------:R0:W-:Y:S01]  /*2300*/  REDG.E.ADD.F32.FTZ.RN.STRONG.GPU desc[UR10][R32.64], R57 ;  /* 0x00000039200079a6 */ /* 0x0001e2000c12f30a */
[----:B------:R-:W-:-:S04]  /*2310*/  IMAD.WIDE.U32 R26, R64, UR14, RZ ;  /* 0x0000000e401a7c25 */ /* 0x000fc8000f8e00ff */
[C---:B------:R-:W-:Y:S01]  /*2320*/  IMAD R21, R62.reuse, UR6, R23 ;  /* 0x000000063e157c24 */ /* 0x040fe2000f8e0217 */
[----:B------:R-:W-:Y:S01]  /*2330*/  IADD3 R23, P0, PT, R55, R24, RZ ;  /* 0x0000001837177210 */ /* 0x000fe20007f1e0ff */
[----:B------:R-:W-:Y:S01]  /*2340*/  IMAD.IADD R4, R25, 0x1, R19 ;  /* 0x0000000119047824 */ /* 0x000fe200078e0213 */
[----:B------:R-:W-:Y:S02]  /*2350*/  IADD3 R19, P3, PT, R55, R26, RZ ;  /* 0x0000001a37137210 */ /* 0x000fe40007f7e0ff */
[----:B------:R-:W-:Y:S01]  /*2360*/  IADD3 R8, PT, PT, R27, R31, RZ ;  /* 0x0000001f1b087210 */ /* 0x000fe20007ffe0ff */
[----:B------:R-:W-:Y:S01]  /*2370*/  IMAD.X R36, R53, 0x1, R4, P0 ;  /* 0x0000000135247824 */ /* 0x000fe200000e0604 */
[----:B0-----:R-:W-:Y:S01]  /*2380*/  LEA R32, P0, R19, UR8, 0x2 ;  /* 0x0000000813207c11 */ /* 0x001fe2000f8010ff */
[----:B------:R-:W-:Y:S01]  /*2390*/  IMAD.WIDE.U32 R28, R62, UR14, RZ ;  /* 0x0000000e3e1c7c25 */ /* 0x000fe2000f8e00ff */
[----:B------:R-:W-:Y:S02]  /*23a0*/  IADD3.X R38, PT, PT, R53, R8, RZ, P3, !PT ;  /* 0x0000000835267210 */ /* 0x000fe40001ffe4ff */
[----:B------:R-:W-:Y:S01]  /*23b0*/  LEA R62, P2, R23, UR8, 0x2 ;  /* 0x00000008173e7c11 */ /* 0x000fe2000f8410ff */
[----:B------:R-:W-:Y:S01]  /*23c0*/  IMAD.IADD R21, R29, 0x1, R21 ;  /* 0x000000011d157824 */ /* 0x000fe200078e0215 */
[----:B------:R-:W-:-:S02]  /*23d0*/  LEA.HI.X R33, R19, UR9, R38, 0x2, P0 ;  /* 0x0000000913217c11 */ /* 0x000fc400080f1426 */
[----:B------:R-:W-:Y:S01]  /*23e0*/  IADD3 R19, P0, PT, R55, R28, RZ ;  /* 0x0000001c37137210 */ /* 0x000fe20007f1e0ff */
[----:B------:R-:W-:Y:S01]  /*23f0*/  VIADD R0, R0, 0x2 ;  /* 0x0000000200007836 */ /* 0x000fe20000000000 */
[----:B------:R-:W-:Y:S02]  /*2400*/  LEA.HI.X R63, R23, UR9, R36, 0x2, P2 ;  /* 0x00000009173f7c11 */ /* 0x000fe400090f1424 */
[----:B------:R-:W-:Y:S02]  /*2410*/  LEA R64, P2, R19, UR8, 0x2 ;  /* 0x0000000813407c11 */ /* 0x000fe4000f8410ff */
[----:B------:R-:W-:Y:S01]  /*2420*/  IADD3.X R36, PT, PT, R53, R21, RZ, P0, !PT ;  /* 0x0000001535247210 */ /* 0x000fe200007fe4ff */
[C---:B------:R-:W-:Y:S01]  /*2430*/  FMUL R23, R30.reuse, R5 ;  /* 0x000000051e177220 */ /* 0x040fe20000400000 */
[----:B------:R-:W-:Y:S02]  /*2440*/  FMUL R25, R30, R3 ;  /* 0x000000031e197220 */ /* 0x000fe40000400000 */
[----:B------:R-:W-:-:S02]  /*2450*/  LEA.HI.X R65, R19, UR9, R36, 0x2, P2 ;  /* 0x0000000913417c11 */ /* 0x000fc400090f1424 */
[----:B------:R-:W-:Y:S01]  /*2460*/  IABS R19, R0 ;  /* 0x0000000000137213 */ /* 0x000fe20000000000 */
[----:B------:R-:W-:Y:S01]  /*2470*/  IMAD.WIDE R30, R2, UR15, R42 ;  /* 0x0000000f021e7c25 */ /* 0x000fe2000f8e022a */
[----:B------:R0:W-:Y:S04]  /*2480*/  REDG.E.ADD.F32.FTZ.RN.STRONG.GPU desc[UR10][R62.64], R23 ;  /* 0x000000173e0079a6 */ /* 0x0001e8000c12f30a */
[----:B------:R1:W-:Y:S01]  /*2490*/  REDG.E.ADD.F32.FTZ.RN.STRONG.GPU desc[UR10][R32.64], R25 ;  /* 0x00000019200079a6 */ /* 0x0003e2000c12f30a */
[----:B0-----:R-:W-:Y:S01]  /*24a0*/  MOV R23, R19 ;  /* 0x0000001300177202 */ /* 0x001fe20000000f00 */
[----:B------:R-:W-:-:S04]  /*24b0*/  IMAD R19, R31, UR14, RZ ;  /* 0x0000000e1f137c24 */ /* 0x000fc8000f8e02ff */
[----:B------:R-:W-:-:S04]  /*24c0*/  IMAD.HI.U32 R29, R23, UR7, RZ ;  /* 0x00000007171d7c27 */ /* 0x000fc8000f8e00ff */
[C---:B------:R-:W-:Y:S02]  /*24d0*/  IMAD R19, R30.reuse, UR6, R19 ;  /* 0x000000061e137c24 */ /* 0x040fe4000f8e0213 */
[----:B------:R-:W-:-:S04]  /*24e0*/  IMAD.WIDE.U32 R30, R30, UR14, RZ ;  /* 0x0000000e1e1e7c25 */ /* 0x000fc8000f8e00ff */
[----:B------:R-:W-:Y:S01]  /*24f0*/  IMAD.MOV R36, RZ, RZ, -R29 ;  /* 0x000000ffff247224 */ /* 0x000fe200078e0a1d */
[----:B------:R-:W-:Y:S02]  /*2500*/  IADD3 R29, P0, PT, R55, R30, RZ ;  /* 0x0000001e371d7210 */ /* 0x000fe40007f1e0ff */
[----:B------:R-:W-:Y:S01]  /*2510*/  IADD3 R19, PT, PT, R31, R19, RZ ;  /* 0x000000131f137210 */ /* 0x000fe20007ffe0ff */
[----:B------:R-:W-:-:S04]  /*2520*/  IMAD R23, R34, R36, R23 ;  /* 0x0000002422177224 */ /* 0x000fc800078e0217 */
[----:B-1----:R-:W-:Y:S01]  /*2530*/  IMAD.X R32, R53, 0x1, R19, P0 ;  /* 0x0000000135207824 */ /* 0x002fe200000e0613 */
[----:B------:R-:W-:Y:S01]  /*2540*/  ISETP.GT.U32.AND P0, PT, R34, R23, PT ;  /* 0x000000172200720c */ /* 0x000fe20003f04070 */
[----:B------:R-:W-:Y:S01]  /*2550*/  FMUL R38, R16, R39 ;  /* 0x0000002710267220 */ /* 0x000fe20000400000 */
[----:B------:R-:W-:-:S03]  /*2560*/  LEA R62, P2, R29, UR8, 0x2 ;  /* 0x000000081d3e7c11 */ /* 0x000fc6000f8410ff */
[----:B------:R-:W-:Y:S01]  /*2570*/  FMUL R38, R17, R38 ;  /* 0x0000002611267220 */ /* 0x000fe20000400000 */
[----:B------:R-:W-:-:S07]  /*2580*/  LEA.HI.X R63, R29, UR9, R32, 0x2, P2 ;  /* 0x000000091d3f7c11 */ /* 0x000fce00090f1420 */
[----:B------:R-:W-:Y:S01]  /*2590*/  @!P0 IADD3 R23, PT, PT, R23, -R34, RZ ;  /* 0x8000002217178210 */ /* 0x000fe20007ffe0ff */
[----:B------:R-:W-:-:S03]  /*25a0*/  FMUL R27, R38, R9 ;  /* 0x00000009261b7220 */ /* 0x000fc60000400000 */
[----:B------:R-:W-:Y:S01]  /*25b0*/  ISETP.GT.U32.AND P0, PT, R34, R23, PT ;  /* 0x000000172200720c */ /* 0x000fe20003f04070 */
[--C-:B------:R-:W-:Y:S01]  /*25c0*/  IMAD.WIDE R32, R40, UR15, R42.reuse ;  /* 0x0000000f28207c25 */ /* 0x100fe2000f8e022a */
[----:B------:R-:W-:Y:S01]  /*25d0*/  ISETP.GE.AND P2, PT, R0, RZ, PT ;  /* 0x000000ff0000720c */ /* 0x000fe20003f46270 */
[----:B------:R0:W-:Y:S02]  /*25e0*/  REDG.E.ADD.F32.FTZ.RN.STRONG.GPU desc[UR10][R64.64], R27 ;  /* 0x0000001b400079a6 */ /* 0x0001e4000c12f30a */
[----:B------:R-:W-:Y:S01]  /*25f0*/  FMUL R29, R38, R7 ;  /* 0x00000007261d7220 */ /* 0x000fe20000400000 */
[----:B------:R-:W-:-:S04]  /*2600*/  IMAD.WIDE R42, R6, UR15, R42 ;  /* 0x0000000f062a7c25 */ /* 0x000fc8000f8e022a */
[----:B------:R1:W-:Y:S01]  /*2610*/  REDG.E.ADD.F32.FTZ.RN.STRONG.GPU desc[UR10][R62.64], R29 ;  /* 0x0000001d3e0079a6 */ /* 0x0003e2000c12f30a */
[----:B0-----:R-:W-:Y:S02]  /*2620*/  IMAD R27, R33, UR14, RZ ;  /* 0x0000000e211b7c24 */ /* 0x001fe4000f8e02ff */
[----:B------:R-:W-:Y:S02]  /*2630*/  @!P0 IMAD.IADD R23, R23, 0x1, -R34 ;  /* 0x0000000117178824 */ /* 0x000fe400078e0a22 */
[C---:B------:R-:W-:Y:S02]  /*2640*/  IMAD R27, R32.reuse, UR6, R27 ;  /* 0x00000006201b7c24 */ /* 0x040fe4000f8e021b */
[----:B------:R-:W-:Y:S01]  /*2650*/  IMAD.WIDE.U32 R32, R32, UR14, RZ ;  /* 0x0000000e20207c25 */ /* 0x000fe2000f8e00ff */
[----:B------:R-:W-:-:S03]  /*2660*/  @!P2 IADD3 R23, PT, PT, -R23, RZ, RZ ;  /* 0x000000ff1717a210 */ /* 0x000fc60007ffe1ff */
[----:B------:R-:W-:Y:S01]  /*2670*/  IMAD.IADD R0, R33, 0x1, R27 ;  /* 0x0000000121007824 */ /* 0x000fe200078e021b */
[----:B------:R-:W-:Y:S02]  /*2680*/  IADD3 R25, P3, PT, R55, R32, RZ ;  /* 0x0000002037197210 */ /* 0x000fe40007f7e0ff */
[----:B-1----:R-:W-:Y:S02]  /*2690*/  SEL R29, R35, R23, !P1 ;  /* 0x00000017231d7207 */ /* 0x002fe40004800000 */
[----:B------:R-:W-:Y:S02]  /*26a0*/  LEA R62, P4, R25, UR8, 0x2 ;  /* 0x00000008193e7c11 */ /* 0x000fe4000f8810ff */
[----:B------:R-:W-:Y:S01]  /*26b0*/  IADD3.X R36, PT, PT, R53, R0, RZ, P3, !PT ;  /* 0x0000000035247210 */ /* 0x000fe20001ffe4ff */
[----:B------:R-:W-:-:S03]  /*26c0*/  IMAD R27, R43, UR14, RZ ;  /* 0x0000000e2b1b7c24 */ /* 0x000fc6000f8e02ff */
[----:B------:R-:W-:Y:S01]  /*26d0*/  LEA.HI.X R63, R25, UR9, R36, 0x2, P4 ;  /* 0x00000009193f7c11 */ /* 0x000fe2000a0f1424 */
[----:B------:R-:W-:Y:S01]  /*26e0*/  IMAD.WIDE.U32 R34, R42, UR14, RZ ;  /* 0x0000000e2a227c25 */ /* 0x000fe2000f8e00ff */
[----:B------:R-:W-:-:S03]  /*26f0*/  SHF.R.S32.HI R36, RZ, 0x1f, R29 ;  /* 0x0000001fff247819 */ /* 0x000fc6000001141d */
[----:B------:R-:W-:Y:S01]  /*2700*/  FMUL R25, R38, R5 ;  /* 0x0000000526197220 */ /* 0x000fe20000400000 */
[----:B------:R-:W-:Y:S01]  /*2710*/  IMAD R27, R42, UR6, R27 ;  /* 0x000000062a1b7c24 */ /* 0x000fe2000f8e021b */
[----:B------:R-:W-:Y:S02]  /*2720*/  LOP3.LUT R36, R36, UR15, RZ, 0xc0, !PT ;  /* 0x0000000f24247c12 */ /* 0x000fe4000f8ec0ff */
[----:B------:R-:W-:Y:S01]  /*2730*/  IADD3 R23, P0, PT, R55, R34, RZ ;  /* 0x0000002237177210 */ /* 0x000fe20007f1e0ff */
[----:B------:R0:W-:Y:S01]  /*2740*/  REDG.E.ADD.F32.FTZ.RN.STRONG.GPU desc[UR10][R62.64], R25 ;  /* 0x000000193e0079a6 */ /* 0x0001e2000c12f30a */
[----:B------:R-:W-:Y:S02]  /*2750*/  IMAD.IADD R27, R35, 0x1, R27 ;  /* 0x00000001231b7824 */ /* 0x000fe400078e021b */
[----:B------:R-:W-:Y:S02]  /*2760*/  LEA R42, P1, R23, UR8, 0x2 ;  /* 0x00000008172a7c11 */ /* 0x000fe4000f8210ff */
[----:B0-----:R-:W-:Y:S01]  /*2770*/  IADD3 R62, PT, PT, R29, R36, RZ ;  /* 0x000000241d3e7210 */ /* 0x001fe20007ffe0ff */
[----:B------:R-:W-:-:S03]  /*2780*/  IMAD.X R36, R53, 0x1, R27, P0 ;  /* 0x0000000135247824 */ /* 0x000fc600000e061b */
[----:B------:R-:W-:Y:S02]  /*2790*/  SHF.R.S32.HI R63, RZ, 0x1f, R62 ;  /* 0x0000001fff3f7819 */ /* 0x000fe4000001143e */
[----:B------:R-:W-:Y:S01]  /*27a0*/  LEA.HI.X R43, R23, UR9, R36, 0x2, P1 ;  /* 0x00000009172b7c11 */ /* 0x000fe200088f1424 */
[----:B------:R-:W-:-:S04]  /*27b0*/  IMAD.WIDE R36, R37, UR15, R62 ;  /* 0x0000000f25247c25 */ /* 0x000fc8000f8e023e */
[----:B------:R-:W-:-:S04]  /*27c0*/  IMAD R25, R37, UR14, RZ ;  /* 0x0000000e25197c24 */ /* 0x000fc8000f8e02ff */
[C---:B------:R-:W-:Y:S02]  /*27d0*/  IMAD R25, R36.reuse, UR6, R25 ;  /* 0x0000000624197c24 */ /* 0x040fe4000f8e0219 */
[----:B------:R-:W-:-:S04]  /*27e0*/  IMAD.WIDE.U32 R36, R36, UR14, RZ ;  /* 0x0000000e24247c25 */ /* 0x000fc8000f8e00ff */
[----:B------:R-:W-:Y:S01]  /*27f0*/  FMUL R29, R38, R3 ;  /* 0x00000003261d7220 */ /* 0x000fe20000400000 */
[----:B------:R-:W-:Y:S01]  /*2800*/  IADD3 R25, PT, PT, R37, R25, RZ ;  /* 0x0000001925197210 */ /* 0x000fe20007ffe0ff */
[----:B------:R-:W-:Y:S01]  /*2810*/  FMUL R52, R50, R39 ;  /* 0x0000002732347220 */ /* 0x000fe20000400000 */
[----:B------:R-:W-:Y:S02]  /*2820*/  IADD3 R23, P0, PT, R55, R36, RZ ;  /* 0x0000002437177210 */ /* 0x000fe40007f1e0ff */
[----:B------:R0:W-:Y:S02]  /*2830*/  REDG.E.ADD.F32.FTZ.RN.STRONG.GPU desc[UR10][R42.64], R29 ;  /* 0x0000001d2a0079a6 */ /* 0x0001e4000c12f30a */
[----:B------:R-:W-:Y:S01]  /*2840*/  LEA R64, P1, R23, UR8, 0x2 ;  /* 0x0000000817407c11 */ /* 0x000fe2000f8210ff */
[----:B------:R-:W-:-:S05]  /*2850*/  IMAD.X R38, R53, 0x1, R25, P0 ;  /* 0x0000000135267824 */ /* 0x000fca00000e0619 */
[----:B------:R-:W-:Y:S01]  /*2860*/  LEA.HI.X R65, R23, UR9, R38, 0x2, P1 ;  /* 0x0000000917417c11 */ /* 0x000fe200088f1426 */
[----:B------:R-:W-:-:S04]  /*2870*/  IMAD.WIDE R38, R2, UR15, R62 ;  /* 0x0000000f02267c25 */ /* 0x000fc8000f8e023e */
[----:B------:R-:W-:-:S04]  /*2880*/  IMAD R23, R39, UR14, RZ ;  /* 0x0000000e27177c24 */ /* 0x000fc8000f8e02ff */
[C---:B------:R-:W-:Y:S02]  /*2890*/  IMAD R23, R38.reuse, UR6, R23 ;  /* 0x0000000626177c24 */ /* 0x040fe4000f8e0217 */
[----:B------:R-:W-:-:S05]  /*28a0*/  IMAD.WIDE.U32 R38, R38, UR14, RZ ;  /* 0x0000000e26267c25 */ /* 0x000fca000f8e00ff */
[----:B------:R-:W-:Y:S02]  /*28b0*/  IADD3 R2, PT, PT, R39, R23, RZ ;  /* 0x0000001727027210 */ /* 0x000fe40007ffe0ff */
[----:B0-----:R-:W-:Y:S01]  /*28c0*/  IADD3 R42, P0, PT, R55, R38, RZ ;  /* 0x00000026372a7210 */ /* 0x001fe20007f1e0ff */
[----:B------:R-:W-:-:S03]  /*28d0*/  IMAD.WIDE R40, R40, UR15, R62 ;  /* 0x0000000f28287c25 */ /* 0x000fc6000f8e023e */
[----:B------:R-:W-:Y:S01]  /*28e0*/  LEA R66, P1, R42, UR8, 0x2 ;  /* 0x000000082a427c11 */ /* 0x000fe2000f8210ff */
[----:B------:R-:W-:-:S05]  /*28f0*/  IMAD.X R23, R53, 0x1, R2, P0 ;  /* 0x0000000135177824 */ /* 0x000fca00000e0602 */
[----:B------:R-:W-:Y:S01]  /*2900*/  LEA.HI.X R67, R42, UR9, R23, 0x2, P1 ;  /* 0x000000092a437c11 */ /* 0x000fe200088f1417 */
[----:B------:R-:W-:Y:S02]  /*2910*/  IMAD R23, R41, UR14, RZ ;  /* 0x0000000e29177c24 */ /* 0x000fe4000f8e02ff */
[----:B------:R-:W-:Y:S02]  /*2920*/  FMUL R52, R17, R52 ;  /* 0x0000003411347220 */ /* 0x000fe40000400000 */
[C---:B------:R-:W-:Y:S02]  /*2930*/  IMAD R23, R40.reuse, UR6, R23 ;  /* 0x0000000628177c24 */ /* 0x040fe4000f8e0217 */
[----:B------:R-:W-:-:S04]  /*2940*/  IMAD.WIDE.U32 R40, R40, UR14, RZ ;  /* 0x0000000e28287c25 */ /* 0x000fc8000f8e00ff */
[----:B------:R-:W-:Y:S01]  /*2950*/  FMUL R31, R52, R9 ;  /* 0x00000009341f7220 */ /* 0x000fe20000400000 */
[----:B------:R-:W-:Y:S01]  /*2960*/  IMAD.WIDE R62, R6, UR15, R62 ;  /* 0x0000000f063e7c25 */ /* 0x000fe2000f8e023e */
[----:B------:R-:W-:-:S03]  /*2970*/  IADD3 R6, PT, PT, R41, R23, RZ ;  /* 0x0000001729067210 */ /* 0x000fc60007ffe0ff */
[----:B------:R0:W-:Y:S01]  /*2980*/  REDG.E.ADD.F32.FTZ.RN.STRONG.GPU desc[UR10][R64.64], R31 ;  /* 0x0000001f400079a6 */ /* 0x0001e2000c12f30a */
[----:B------:R-:W-:-:S05]  /*2990*/  IADD3 R42, P0, PT, R55, R40, RZ ;  /* 0x00000028372a7210 */ /* 0x000fca0007f1e0ff */
[----:B------:R-:W-:Y:S01]  /*29a0*/  IMAD.X R23, R53, 0x1, R6, P0 ;  /* 0x0000000135177824 */ /* 0x000fe200000e0606 */
[----:B0-----:R-:W-:-:S04]  /*29b0*/  LEA R64, P1, R42, UR8, 0x2 ;  /* 0x000000082a407c11 */ /* 0x001fc8000f8210ff */
[----:B------:R-:W-:Y:S01]  /*29c0*/  LEA.HI.X R65, R42, UR9, R23, 0x2, P1 ;  /* 0x000000092a417c11 */ /* 0x000fe200088f1417 */
[----:B------:R-:W-:Y:S02]  /*29d0*/  IMAD R23, R63, UR14, RZ ;  /* 0x0000000e3f177c24 */ /* 0x000fe4000f8e02ff */
[----:B------:R-:W-:Y:S01]  /*29e0*/  FMUL R29, R52, R7 ;  /* 0x00000007341d7220 */ /* 0x000fe20000400000 */
[----:B------:R-:W-:-:S04]  /*29f0*/  IMAD.WIDE.U32 R42, R62, UR14, RZ ;  /* 0x0000000e3e2a7c25 */ /* 0x000fc8000f8e00ff */
[----:B------:R-:W-:Y:S01]  /*2a00*/  IMAD R23, R62, UR6, R23 ;  /* 0x000000063e177c24 */ /* 0x000fe2000f8e0217 */
[----:B------:R0:W-:Y:S04]  /*2a10*/  REDG.E.ADD.F32.FTZ.RN.STRONG.GPU desc[UR10][R66.64], R29 ;  /* 0x0000001d420079a6 */ /* 0x0001e8000c12f30a */
[----:B------:R-:W-:Y:S01]  /*2a20*/  IADD3 R23, PT, PT, R43, R23, RZ ;  /* 0x000000172b177210 */ /* 0x000fe20007ffe0ff */
[C---:B------:R-:W-:Y:S01]  /*2a30*/  FMUL R33, R52.reuse, R5 ;  /* 0x0000000534217220 */ /* 0x040fe20000400000 */
[----:B------:R-:W-:Y:S01]  /*2a40*/  FMUL R31, R52, R3 ;  /* 0x00000003341f7220 */ /* 0x000fe20000400000 */
[----:B0-----:R-:W-:-:S03]  /*2a50*/  IADD3 R29, P0, PT, R55, R42, RZ ;  /* 0x0000002a371d7210 */ /* 0x001fc60007f1e0ff */
[----:B------:R-:W-:Y:S01]  /*2a60*/  REDG.E.ADD.F32.FTZ.RN.STRONG.GPU desc[UR10][R64.64], R33 ;  /* 0x00000021400079a6 */ /* 0x000fe2000c12f30a */
[----:B------:R-:W-:Y:S01]  /*2a70*/  IABS R52, R11 ;  /* 0x0000000b00347213 */ /* 0x000fe20000000000 */
[----:B------:R-:W-:Y:S01]  /*2a80*/  IMAD.X R54, R53, 0x1, R23, P0 ;  /* 0x0000000135367824 */ /* 0x000fe200000e0617 */
[----:B------:R-:W-:-:S04]  /*2a90*/  LEA R62, P0, R29, UR8, 0x2 ;  /* 0x000000081d3e7c11 */ /* 0x000fc8000f8010ff */
[----:B------:R-:W-:Y:S01]  /*2aa0*/  LEA.HI.X R63, R29, UR9, R54, 0x2, P0 ;  /* 0x000000091d3f7c11 */ /* 0x000fe200080f1436 */
[----:B------:R-:W-:Y:S01]  /*2ab0*/  IMAD.HI.U32 R29, R52, UR5, RZ ;  /* 0x00000005341d7c27 */ /* 0x000fe2000f8e00ff */
[----:B------:R-:W-:-:S03]  /*2ac0*/  ISETP.GE.AND P1, PT, R11, RZ, PT ;  /* 0x000000ff0b00720c */ /* 0x000fc60003f26270 */
[----:B------:R0:W-:Y:S01]  /*2ad0*/  REDG.E.ADD.F32.FTZ.RN.STRONG.GPU desc[UR10][R62.64], R31 ;  /* 0x0000001f3e0079a6 */ /* 0x0001e2000c12f30a */
[----:B------:R-:W-:-:S05]  /*2ae0*/  IADD3 R29, PT, PT, -R29, RZ, RZ ;  /* 0x000000ff1d1d7210 */ /* 0x000fca0007ffe1ff */
[----:B------:R-:W-:-:S05]  /*2af0*/  IMAD R52, R29, UR12, R52 ;  /* 0x0000000c1d347c24 */ /* 0x000fca000f8e0234 */
[----:B------:R-:W-:-:S13]  /*2b00*/  ISETP.LT.U32.AND P0, PT, R52, UR12, PT ;  /* 0x0000000c34007c0c */ /* 0x000fda000bf01070 */
[----:B------:R-:W-:-:S05]  /*2b10*/  @!P0 VIADD R52, R52, -UR12 ;  /* 0x8000000c34348c36 */ /* 0x000fca0008000000 */
[----:B------:R-:W-:-:S13]  /*2b20*/  ISETP.LT.U32.AND P0, PT, R52, UR12, PT ;  /* 0x0000000c34007c0c */ /* 0x000fda000bf01070 */
[----:B------:R-:W-:-:S05]  /*2b30*/  @!P0 IADD3 R52, PT, PT, R52, -UR12, RZ ;  /* 0x8000000c34348c10 */ /* 0x000fca000fffe0ff */
[----:B------:R-:W-:-:S05]  /*2b40*/  @!P1 IMAD.MOV R52, RZ, RZ, -R52 ;  /* 0x000000ffff349224 */ /* 0x000fca00078e0a34 */
[----:B------:R-:W-:-:S04]  /*2b50*/  SEL R52, R49, R52, !P6 ;  /* 0x0000003431347207 */ /* 0x000fc80007000000 */
[----:B0-----:R-:W-:-:S04]  /*2b60*/  SHF.R.S32.HI R31, RZ, 0x1f, R52 ;  /* 0x0000001fff1f7819 */ /* 0x001fc80000011434 */
[----:B------:R-:W-:-:S04]  /*2b70*/  LOP3.LUT R31, R31, UR14, RZ, 0xc0, !PT ;  /* 0x0000000e1f1f7c12 */ /* 0x000fc8000f8ec0ff */
[----:B------:R-:W-:-:S04]  /*2b80*/  IADD3 R31, PT, PT, R52, R31, RZ ;  /* 0x0000001f341f7210 */ /* 0x000fc80007ffe0ff */
[----:B------:R-:W-:Y:S02]  /*2b90*/  IADD3 R52, P0, PT, R31, R60, RZ ;  /* 0x0000003c1f347210 */ /* 0x000fe40007f1e0ff */
[----:B------:R-:W-:Y:S02]  /*2ba0*/  SHF.R.S32.HI R29, RZ, 0x1f, R31 ;  /* 0x0000001fff1d7819 */ /* 0x000fe4000001141f */
[----:B------:R-:W-:-:S03]  /*2bb0*/  LEA R62, P1, R52, UR8, 0x2 ;  /* 0x00000008343e7c11 */ /* 0x000fc6000f8210ff */
[----:B------:R-:W-:-:S05]  /*2bc0*/  IMAD.X R33, R29, 0x1, R48, P0 ;  /* 0x000000011d217824 */ /* 0x000fca00000e0630 */
[----:B------:R-:W-:Y:S02]  /*2bd0*/  LEA.HI.X R63, R52, UR9, R33, 0x2, P1 ;  /* 0x00000009343f7c11 */ /* 0x000fe400088f1421 */
[----:B------:R-:W-:-:S04]  /*2be0*/  IADD3 R33, P0, PT, R31, R58, RZ ;  /* 0x0000003a1f217210 */ /* 0x000fc80007f1e0ff */
[----:B------:R-:W-:Y:S02]  /*2bf0*/  LEA R68, P1, R33, UR8, 0x2 ;  /* 0x0000000821447c11 */ /* 0x000fe4000f8210ff */
[----:B------:R-:W-:Y:S01]  /*2c00*/  IADD3.X R54, PT, PT, R29, R47, RZ, P0, !PT ;  /* 0x0000002f1d367210 */ /* 0x000fe200007fe4ff */
[----:B------:R-:W-:-:S03]  /*2c10*/  FMUL R52, R14, R51 ;  /* 0x000000330e347220 */ /* 0x000fc60000400000 */
[----:B------:R-:W-:Y:S02]  /*2c20*/  LEA.HI.X R69, R33, UR9, R54, 0x2, P1 ;  /* 0x0000000921457c11 */ /* 0x000fe400088f1436 */
[----:B------:R-:W-:Y:S01]  /*2c30*/  IADD3 R33, P0, PT, R31, R56, RZ ;  /* 0x000000381f217210 */ /* 0x000fe20007f1e0ff */
[----:B------:R-:W-:-:S03]  /*2c40*/  FMUL R52, R17, R52 ;  /* 0x0000003411347220 */ /* 0x000fc60000400000 */
[----:B------:R-:W-:Y:S01]  /*2c50*/  LEA R66, P1, R33, UR8, 0x2 ;  /* 0x0000000821427c11 */ /* 0x000fe2000f8210ff */
[----:B------:R-:W-:Y:S02]  /*2c60*/  IMAD.X R54, R29, 0x1, R10, P0 ;  /* 0x000000011d367824 */ /* 0x000fe400000e060a */
[C---:B------:R-:W-:Y:S01]  /*2c70*/  FMUL R35, R52.reuse, R9 ;  /* 0x0000000934237220 */ /* 0x040fe20000400000 */
[----:B------:R-:W-:Y:S02]  /*2c80*/  FMUL R37, R52, R7 ;  /* 0x0000000734257220 */ /* 0x000fe40000400000 */
[----:B------:R-:W-:Y:S02]  /*2c90*/  LEA.HI.X R67, R33, UR9, R54, 0x2, P1 ;  /* 0x0000000921437c11 */ /* 0x000fe400088f1436 */
[----:B------:R0:W-:Y:S01]  /*2ca0*/  REDG.E.ADD.F32.FTZ.RN.STRONG.GPU desc[UR10][R62.64], R35 ;  /* 0x000000233e0079a6 */ /* 0x0001e2000c12f30a */
[----:B------:R-:W-:-:S03]  /*2cb0*/  IADD3 R33, P0, PT, R31, R18, RZ ;  /* 0x000000121f217210 */ /* 0x000fc60007f1e0ff */
[----:B------:R1:W-:Y:S01]  /*2cc0*/  REDG.E.ADD.F32.FTZ.RN.STRONG.GPU desc[UR10][R68.64], R37 ;  /* 0x00000025440079a6 */ /* 0x0003e2000c12f30a */
[----:B------:R-:W-:Y:S02]  /*2cd0*/  IADD3.X R54, PT, PT, R29, R12, RZ, P0, !PT ;  /* 0x0000000c1d367210 */ /* 0x000fe400007fe4ff */
[----:B------:R-:W-:Y:S01]  /*2ce0*/  LEA R64, P1, R33, UR8, 0x2 ;  /* 0x0000000821407c11 */ /* 0x000fe2000f8210ff */
[C---:B0-----:R-:W-:Y:S01]  /*2cf0*/  FMUL R35, R52.reuse, R5 ;  /* 0x0000000534237220 */ /* 0x041fe20000400000 */
[----:B-1----:R-:W-:Y:S01]  /*2d00*/  FMUL R37, R52, R3 ;  /* 0x0000000334257220 */ /* 0x002fe20000400000 */
[----:B------:R-:W-:-:S03]  /*2d10*/  IADD3 R52, P0, PT, R31, R20, RZ ;  /* 0x000000141f347210 */ /* 0x000fc60007f1e0ff */
[----:B------:R0:W-:Y:S01]  /*2d20*/  REDG.E.ADD.F32.FTZ.RN.STRONG.GPU desc[UR10][R66.64], R35 ;  /* 0x00000023420079a6 */ /* 0x0001e2000c12f30a */
[----:B------:R-:W-:Y:S02]  /*2d30*/  LEA.HI.X R65, R33, UR9, R54, 0x2, P1 ;  /* 0x0000000921417c11 */ /* 0x000fe400088f1436 */
[C---:B------:R-:W-:Y:S01]  /*2d40*/  LEA R62, P1, R52.reuse, UR8, 0x2 ;  /* 0x00000008343e7c11 */ /* 0x040fe2000f8210ff */
[----:B------:R-:W-:Y:S02]  /*2d50*/  IMAD.X R33, R29, 0x1, R46, P0 ;  /* 0x000000011d217824 */ /* 0x000fe400000e062e */
[----:B------:R1:W-:Y:S03]  /*2d60*/  REDG.E.ADD.F32.FTZ.RN.STRONG.GPU desc[UR10][R64.64], R37 ;  /* 0x00000025400079a6 */ /* 0x0003e6000c12f30a */
        /* <DEDUP_REMOVED lines=8> */
[----:B0-----:R-:W-:Y:S01]  /*2df0*/  LEA R66, P1, R33, UR8, 0x2 ;  /* 0x0000000821427c11 */ /* 0x001fe2000f8210ff */
[----:B------:R-:W-:Y:S02]  /*2e00*/  IMAD.X R54, R29, 0x1, R4, P0 ;  /* 0x000000011d367824 */ /* 0x000fe400000e0604 */
[C---:B------:R-:W-:Y:S01]  /*2e10*/  FMUL R35, R52.reuse, R9 ;  /* 0x0000000934237220 */ /* 0x040fe20000400000 */
[----:B-1----:R-:W-:Y:S02]  /*2e20*/  FMUL R37, R52, R7 ;  /* 0x0000000734257220 */ /* 0x002fe40000400000 */
        /* <DEDUP_REMOVED lines=11> */
[----:B------:R-:W-:Y:S01]  /*2ee0*/  LEA R62, P1, R52, UR8, 0x2 ;  /* 0x00000008343e7c11 */ /* 0x000fe2000f8210ff */
[----:B------:R-:W-:Y:S02]  /*2ef0*/  IMAD.X R33, R29, 0x1, R21, P0 ;  /* 0x000000011d217824 */ /* 0x000fe400000e0615 */
[----:B------:R-:W-:Y:S01]  /*2f00*/  FMUL R54, R16, R51 ;  /* 0x0000003310367220 */ /* 0x000fe20000400000 */
[----:B------:R1:W-:Y:S02]  /*2f10*/  REDG.E.ADD.F32.FTZ.RN.STRONG.GPU desc[UR10][R64.64], R37 ;  /* 0x00000025400079a6 */ /* 0x0003e4000c12f30a */
[----:B------:R-:W-:Y:S02]  /*2f20*/  LEA.HI.X R63, R52, UR9, R33, 0x2, P1 ;  /* 0x00000009343f7c11 */ /* 0x000fe400088f1421 */
[----:B------:R-:W-:-:S04]  /*2f30*/  IADD3 R52, P0, PT, R31, R30, RZ ;  /* 0x0000001e1f347210 */ /* 0x000fc80007f1e0ff */
[----:B0-----:R-:W-:Y:S02]  /*2f40*/  LEA R66, P1, R52, UR8, 0x2 ;  /* 0x0000000834427c11 */ /* 0x001fe4000f8210ff */
[----:B------:R-:W-:-:S04]  /*2f50*/  IADD3.X R33, PT, PT, R29, R19, RZ, P0, !PT ;  /* 0x000000131d217210 */ /* 0x000fc800007fe4ff */
[----:B------:R-:W-:Y:S02]  /*2f60*/  LEA.HI.X R67, R52, UR9, R33, 0x2, P1 ;  /* 0x0000000934437c11 */ /* 0x000fe400088f1421 */
[----:B------:R-:W-:Y:S01]  /*2f70*/  IADD3 R52, P0, PT, R31, R32, RZ ;  /* 0x000000201f347210 */ /* 0x000fe20007f1e0ff */
[----:B------:R-:W-:-:S03]  /*2f80*/  FMUL R54, R17, R54 ;  /* 0x0000003611367220 */ /* 0x000fc60000400000 */
[----:B-1----:R-:W-:Y:S01]  /*2f90*/  LEA R64, P1, R52, UR8, 0x2 ;  /* 0x0000000834407c11 */ /* 0x002fe2000f8210ff */
[----:B------:R-:W-:Y:S02]  /*2fa0*/  IMAD.X R33, R29, 0x1, R0, P0 ;  /* 0x000000011d217824 */ /* 0x000fe400000e0600 */
[----:B------:R-:W-:-:S03]  /*2fb0*/  FMUL R35, R54, R9 ;  /* 0x0000000936237220 */ /* 0x000fc60000400000 */
[----:B------:R-:W-:Y:S02]  /*2fc0*/  LEA.HI.X R65, R52, UR9, R33, 0x2, P1 ;  /* 0x0000000934417c11 */ /* 0x000fe400088f1421 */
[----:B------:R0:W-:Y:S01]  /*2fd0*/  REDG.E.ADD.F32.FTZ.RN.STRONG.GPU desc[UR10][R62.64], R35 ;  /* 0x000000233e0079a6 */ /* 0x0001e2000c12f30a */
[----:B------:R-:W-:-:S04]  /*2fe0*/  IADD3 R52, P0, PT, R31, R34, RZ ;  /* 0x000000221f347210 */ /* 0x000fc80007f1e0ff */
[----:B------:R-:W-:Y:S01]  /*2ff0*/  IADD3.X R33, PT, PT, R29, R27, RZ, P0, !PT ;  /* 0x0000001b1d217210 */ /* 0x000fe200007fe4ff */
[----:B------:R-:W-:-:S05]  /*3000*/  FMUL R37, R54, R7 ;  /* 0x0000000736257220 */ /* 0x000fca0000400000 */
[----:B------:R1:W-:Y:S01]  /*3010*/  REDG.E.ADD.F32.FTZ.RN.STRONG.GPU desc[UR10][R66.64], R37 ;  /* 0x00000025420079a6 */ /* 0x0003e2000c12f30a */
[----:B0-----:R-:W-:-:S04]  /*3020*/  LEA R62, P1, R52, UR8, 0x2 ;  /* 0x00000008343e7c11 */ /* 0x001fc8000f8210ff */
[----:B------:R-:W-:Y:S02]  /*3030*/  LEA.HI.X R63, R52, UR9, R33, 0x2, P1 ;  /* 0x00000009343f7c11 */ /* 0x000fe400088f1421 */
[----:B------:R-:W-:Y:S01]  /*3040*/  IADD3 R52, P0, PT, R31, R36, RZ ;  /* 0x000000241f347210 */ /* 0x000fe20007f1e0ff */
[----:B------:R-:W-:-:S04]  /*3050*/  FMUL R35, R54, R5 ;  /* 0x0000000536237220 */ /* 0x000fc80000400000 */
[----:B------:R-:W-:Y:S01]  /*3060*/  IMAD.X R33, R29, 0x1, R25, P0 ;  /* 0x000000011d217824 */ /* 0x000fe200000e0619 */
[C---:B-1----:R-:W-:Y:S01]  /*3070*/  LEA R66, P1, R52.reuse, UR8, 0x2 ;  /* 0x0000000834427c11 */ /* 0x042fe2000f8210ff */
[----:B------:R0:W-:Y:S03]  /*3080*/  REDG.E.ADD.F32.FTZ.RN.STRONG.GPU desc[UR10][R64.64], R35 ;  /* 0x00000023400079a6 */ /* 0x0001e6000c12f30a */
[----:B------:R-:W-:Y:S02]  /*3090*/  LEA.HI.X R67, R52, UR9, R33, 0x2, P1 ;  /* 0x0000000934437c11 */ /* 0x000fe400088f1421 */
[----:B------:R-:W-:Y:S01]  /*30a0*/  IADD3 R52, P0, PT, R31, R38, RZ ;  /* 0x000000261f347210 */ /* 0x000fe20007f1e0ff */
[----:B------:R-:W-:-:S03]  /*30b0*/  FMUL R39, R54, R3 ;  /* 0x0000000336277220 */ /* 0x000fc60000400000 */
[----:B------:R-:W-:Y:S02]  /*30c0*/  IADD3.X R33, PT, PT, R29, R2, RZ, P0, !PT ;  /* 0x000000021d217210 */ /* 0x000fe400007fe4ff */
[----:B0-----:R-:W-:Y:S01]  /*30d0*/  LEA R64, P1, R52, UR8, 0x2 ;  /* 0x0000000834407c11 */ /* 0x001fe2000f8210ff */
[----:B------:R-:W-:Y:S01]  /*30e0*/  FMUL R54, R50, R51 ;  /* 0x0000003332367220 */ /* 0x000fe20000400000 */
[----:B------:R0:W-:Y:S02]  /*30f0*/  REDG.E.ADD.F32.FTZ.RN.STRONG.GPU desc[UR10][R62.64], R39 ;  /* 0x000000273e0079a6 */ /* 0x0001e4000c12f30a */
[----:B------:R-:W-:Y:S02]  /*3100*/  LEA.HI.X R65, R52, UR9, R33, 0x2, P1 ;  /* 0x0000000934417c11 */ /* 0x000fe400088f1421 */
[----:B------:R-:W-:Y:S01]  /*3110*/  IADD3 R52, P0, PT, R31, R40, RZ ;  /* 0x000000281f347210 */ /* 0x000fe20007f1e0ff */
[----:B------:R-:W-:-:S04]  /*3120*/  FMUL R54, R17, R54 ;  /* 0x0000003611367220 */ /* 0x000fc80000400000 */
[----:B------:R-:W-:Y:S02]  /*3130*/  IMAD.X R33, R29, 0x1, R6, P0 ;  /* 0x000000011d217824 */ /* 0x000fe400000e0606 */
[----:B------:R-:W-:Y:S01]  /*3140*/  FMUL R37, R54, R9 ;  /* 0x0000000936257220 */ /* 0x000fe20000400000 */
[----:B------:R-:W-:Y:S02]  /*3150*/  IADD3 R31, P0, PT, R31, R42, RZ ;  /* 0x0000002a1f1f7210 */ /* 0x000fe40007f1e0ff */
[C---:B0-----:R-:W-:Y:S02]  /*3160*/  LEA R62, P1, R52.reuse, UR8, 0x2 ;  /* 0x00000008343e7c11 */ /* 0x041fe4000f8210ff */
[----:B------:R0:W-:Y:S02]  /*3170*/  REDG.E.ADD.F32.FTZ.RN.STRONG.GPU desc[UR10][R66.64], R37 ;  /* 0x00000025420079a6 */ /* 0x0001e4000c12f30a */
[----:B------:R-:W-:Y:S02]  /*3180*/  LEA.HI.X R63, R52, UR9, R33, 0x2, P1 ;  /* 0x00000009343f7c11 */ /* 0x000fe400088f1421 */
[----:B------:R-:W-:-:S02]  /*3190*/  IADD3.X R52, PT, PT, R29, R23, RZ, P0, !PT ;  /* 0x000000171d347210 */ /* 0x000fc400007fe4ff */
[----:B0-----:R-:W-:-:S04]  /*31a0*/  LEA R66, P0, R31, UR8, 0x2 ;  /* 0x000000081f427c11 */ /* 0x001fc8000f8010ff */
[----:B------:R-:W-:Y:S01]  /*31b0*/  LEA.HI.X R67, R31, UR9, R52, 0x2, P0 ;  /* 0x000000091f437c11 */ /* 0x000fe200080f1434 */
[----:B------:R-:W-:-:S05]  /*31c0*/  VIADD R31, R11, 0x1 ;  /* 0x000000010b1f7836 */ /* 0x000fca0000000000 */
[----:B------:R-:W-:-:S05]  /*31d0*/  IABS R52, R31 ;  /* 0x0000001f00347213 */ /* 0x000fca0000000000 */
[----:B------:R-:W-:-:S05]  /*31e0*/  IMAD.HI.U32 R29, R52, UR5, RZ ;  /* 0x00000005341d7c27 */ /* 0x000fca000f8e00ff */
[----:B------:R-:W-:-:S05]  /*31f0*/  IADD3 R29, PT, PT, -R29, RZ, RZ ;  /* 0x000000ff1d1d7210 */ /* 0x000fca0007ffe1ff */
[----:B------:R-:W-:-:S05]  /*3200*/  IMAD R29, R29, UR12, R52 ;  /* 0x0000000c1d1d7c24 */ /* 0x000fca000f8e0234 */
[----:B------:R-:W-:Y:S02]  /*3210*/  ISETP.LT.U32.AND P0, PT, R29, UR12, PT ;  /* 0x0000000c1d007c0c */ /* 0x000fe4000bf01070 */
[----:B------:R-:W-:-:S11]  /*3220*/  ISETP.GE.AND P1, PT, R31, RZ, PT ;  /* 0x000000ff1f00720c */ /* 0x000fd60003f26270 */
[----:B------:R-:W-:-:S05]  /*3230*/  @!P0 VIADD R29, R29, -UR12 ;  /* 0x8000000c1d1d8c36 */ /* 0x000fca0008000000 */
[----:B------:R-:W-:Y:S01]  /*3240*/  ISETP.LT.U32.AND P0, PT, R29, UR12, PT ;  /* 0x0000000c1d007c0c */ /* 0x000fe2000bf01070 */
[C---:B------:R-:W-:Y:S01]  /*3250*/  FMUL R35, R54.reuse, R7 ;  /* 0x0000000736237220 */ /* 0x040fe20000400000 */
[----:B------:R-:W-:-:S04]  /*3260*/  FMUL R33, R54, R5 ;  /* 0x0000000536217220 */ /* 0x000fc80000400000 */
[----:B------:R-:W-:Y:S04]  /*3270*/  REDG.E.ADD.F32.FTZ.RN.STRONG.GPU desc[UR10][R64.64], R35 ;  /* 0x00000023400079a6 */ /* 0x000fe8000c12f30a */
[----:B------:R0:W-:Y:S03]  /*3280*/  REDG.E.ADD.F32.FTZ.RN.STRONG.GPU desc[UR10][R62.64], R33 ;  /* 0x000000213e0079a6 */ /* 0x0001e6000c12f30a */
        /* <DEDUP_REMOVED lines=17> */
[----:B------:R0:W-:Y:S04]  /*33a0*/  REDG.E.ADD.F32.FTZ.RN.STRONG.GPU desc[UR10][R66.64], R54 ;  /* 0x00000036420079a6 */ /* 0x0001e8000c12f30a */
[----:B------:R-:W-:Y:S01]  /*33b0*/  IMAD.X R29, R31, 0x1, R10, P0 ;  /* 0x000000011f1d7824 */ /* 0x000fe200000e060a */
[----:B0-----:R-:W-:Y:S01]  /*33c0*/  LEA R66, P1, R52, UR8, 0x2 ;  /* 0x0000000834427c11 */ /* 0x001fe2000f8210ff */
[----:B------:R-:W-:-:S03]  /*33d0*/  FMUL R54, R14, R15 ;  /* 0x0000000f0e367220 */ /* 0x000fc60000400000 */
[----:B------:R-:W-:Y:S02]  /*33e0*/  LEA.HI.X R67, R52, UR9, R29, 0x2, P1 ;  /* 0x0000000934437c11 */ /* 0x000fe400088f141d */
[----:B------:R-:W-:Y:S01]  /*33f0*/  IADD3 R52, P0, PT, R33, R18, RZ ;  /* 0x0000001221347210 */ /* 0x000fe20007f1e0ff */
[----:B------:R-:W-:-:S03]  /*3400*/  FMUL R54, R17, R54 ;  /* 0x0000003611367220 */ /* 0x000fc60000400000 */
[----:B------:R-:W-:Y:S02]  /*3410*/  LEA R64, P1, R52, UR8, 0x2 ;  /* 0x0000000834407c11 */ /* 0x000fe4000f8210ff */
[----:B------:R-:W-:Y:S01]  /*3420*/  IADD3.X R29, PT, PT, R31, R12, RZ, P0, !PT ;  /* 0x0000000c1f1d7210 */ /* 0x000fe200007fe4ff */
[----:B------:R-:W-:-:S03]  /*3430*/  FMUL R35, R54, R9 ;  /* 0x0000000936237220 */ /* 0x000fc60000400000 */
[----:B------:R-:W-:Y:S02]  /*3440*/  LEA.HI.X R65, R52, UR9, R29, 0x2, P1 ;  /* 0x0000000934417c11 */ /* 0x000fe400088f141d */
[----:B------:R-:W-:Y:S01]  /*3450*/  IADD3 R52, P0, PT, R33, R20, RZ ;  /* 0x0000001421347210 */ /* 0x000fe20007f1e0ff */
[----:B------:R0:W-:Y:S04]  /*3460*/  REDG.E.ADD.F32.FTZ.RN.STRONG.GPU desc[UR10][R62.64], R35 ;  /* 0x000000233e0079a6 */ /* 0x0001e8000c12f30a */
[----:B------:R-:W-:Y:S02]  /*3470*/  IMAD.X R29, R31, 0x1, R46, P0 ;  /* 0x000000011f1d7824 */ /* 0x000fe400000e062e */
[----:B------:R-:W-:-:S05]  /*3480*/  FMUL R37, R54, R7 ;  /* 0x0000000736257220 */ /* 0x000fca0000400000 */
[----:B------:R1:W-:Y:S01]  /*3490*/  REDG.E.ADD.F32.FTZ.RN.STRONG.GPU desc[UR10][R68.64], R37 ;  /* 0x00000025440079a6 */ /* 0x0003e2000c12f30a */
[----:B0-----:R-:W-:-:S04]  /*34a0*/  LEA R62, P1, R52, UR8, 0x2 ;  /* 0x00000008343e7c11 */ /* 0x001fc8000f8210ff */
[----:B------:R-:W-:Y:S02]  /*34b0*/  LEA.HI.X R63, R52, UR9, R29, 0x2, P1 ;  /* 0x00000009343f7c11 */ /* 0x000fe400088f141d */
[----:B------:R-:W-:-:S04]  /*34c0*/  IADD3 R52, P0, PT, R33, R22, RZ ;  /* 0x0000001621347210 */ /* 0x000fc80007f1e0ff */
[----:B-1----:R-:W-:Y:S02]  /*34d0*/  LEA R68, P1, R52, UR8, 0x2 ;  /* 0x0000000834447c11 */ /* 0x002fe4000f8210ff */
[----:B------:R-:W-:Y:S01]  /*34e0*/  IADD3.X R29, PT, PT, R31, R45, RZ, P0, !PT ;  /* 0x0000002d1f1d7210 */ /* 0x000fe200007fe4ff */
[----:B------:R-:W-:-:S03]  /*34f0*/  FMUL R35, R54, R5 ;  /* 0x0000000536237220 */ /* 0x000fc60000400000 */
[----:B------:R-:W-:Y:S02]  /*3500*/  LEA.HI.X R69, R52, UR9, R29, 0x2, P1 ;  /* 0x0000000934457c11 */ /* 0x000fe400088f141d */
[----:B------:R-:W-:Y:S01]  /*3510*/  IADD3 R52, P0, PT, R33, R24, RZ ;  /* 0x0000001821347210 */ /* 0x000fe20007f1e0ff */
[----:B------:R0:W-:Y:S04]  /*3520*/  REDG.E.ADD.F32.FTZ.RN.STRONG.GPU desc[UR10][R66.64], R35 ;  /* 0x00000023420079a6 */ /* 0x0001e8000c12f30a */
[----:B------:R-:W-:Y:S02]  /*3530*/  IMAD.X R29, R31, 0x1, R4, P0 ;  /* 0x000000011f1d7824 */ /* 0x000fe400000e0604 */
[----:B------:R-:W-:Y:S01]  /*3540*/  FMUL R37, R54, R3 ;  /* 0x0000000336257220 */ /* 0x000fe20000400000 */
[----:B------:R-:W-:-:S04]  /*3550*/  FMUL R54, R44, R15 ;  /* 0x0000000f2c367220 */ /* 0x000fc80000400000 */
[----:B------:R1:W-:Y:S01]  /*3560*/  REDG.E.ADD.F32.FTZ.RN.STRONG.GPU desc[UR10][R64.64], R37 ;  /* 0x00000025400079a6 */ /* 0x0003e2000c12f30a */
[----:B0-----:R-:W-:-:S04]  /*3570*/  LEA R66, P1, R52, UR8, 0x2 ;  /* 0x0000000834427c11 */ /* 0x001fc8000f8210ff */
[----:B------:R-:W-:Y:S02]  /*3580*/  LEA.HI.X R67, R52, UR9, R29, 0x2, P1 ;  /* 0x0000000934437c11 */ /* 0x000fe400088f141d */
[----:B------:R-:W-:Y:S01]  /*3590*/  IADD3 R52, P0, PT, R33, R26, RZ ;  /* 0x0000001a21347210 */ /* 0x000fe20007f1e0ff */
[----:B------:R-:W-:-:S03]  /*35a0*/  FMUL R54, R17, R54 ;  /* 0x0000003611367220 */ /* 0x000fc60000400000 */
[----:B-1----:R-:W-:Y:S02]  /*35b0*/  LEA R64, P1, R52, UR8, 0x2 ;  /* 0x0000000834407c11 */ /* 0x002fe4000f8210ff */
[----:B------:R-:W-:Y:S01]  /*35c0*/  IADD3.X R29, PT, PT, R31, R8, RZ, P0, !PT ;  /* 0x000000081f1d7210 */ /* 0x000fe200007fe4ff */
[----:B------:R-:W-:-:S03]  /*35d0*/  FMUL R35, R54, R9 ;  /* 0x0000000936237220 */ /* 0x000fc60000400000 */
[----:B------:R-:W-:Y:S02]  /*35e0*/  LEA.HI.X R65, R52, UR9, R29, 0x2, P1 ;  /* 0x0000000934417c11 */ /* 0x000fe400088f141d */
[----:B------:R-:W-:Y:S01]  /*35f0*/  IADD3 R52, P0, PT, R33, R28, RZ ;  /* 0x0000001c21347210 */ /* 0x000fe20007f1e0ff */
[----:B------:R0:W-:Y:S01]  /*3600*/  REDG.E.ADD.F32.FTZ.RN.STRONG.GPU desc[UR10][R62.64], R35 ;  /* 0x000000233e0079a6 */ /* 0x0001e2000c12f30a */
[----:B------:R-:W-:-:S03]  /*3610*/  FMUL R37, R54, R7 ;  /* 0x0000000736257220 */ /* 0x000fc60000400000 */
[----:B------:R-:W-:Y:S02]  /*3620*/  IMAD.X R29, R31, 0x1, R21, P0 ;  /* 0x000000011f1d7824 */ /* 0x000fe400000e0615 */
[----:B------:R1:W-:Y:S01]  /*3630*/  REDG.E.ADD.F32.FTZ.RN.STRONG.GPU desc[UR10][R68.64], R37 ;  /* 0x00000025440079a6 */ /* 0x0003e2000c12f30a */
[----:B0-----:R-:W-:Y:S01]  /*3640*/  LEA R62, P1, R52, UR8, 0x2 ;  /* 0x00000008343e7c11 */ /* 0x001fe2000f8210ff */
[----:B------:R-:W-:-:S03]  /*3650*/  FMUL R35, R54, R5 ;  /* 0x0000000536237220 */ /* 0x000fc60000400000 */
[----:B------:R-:W-:Y:S02]  /*3660*/  LEA.HI.X R63, R52, UR9, R29, 0x2, P1 ;  /* 0x00000009343f7c11 */ /* 0x000fe400088f141d */
[----:B------:R-:W-:Y:S01]  /*3670*/  IADD3 R52, P0, PT, R33, R30, RZ ;  /* 0x0000001e21347210 */ /* 0x000fe20007f1e0ff */
[----:B------:R0:W-:Y:S03]  /*3680*/  REDG.E.ADD.F32.FTZ.RN.STRONG.GPU desc[UR10][R66.64], R35 ;  /* 0x00000023420079a6 */ /* 0x0001e6000c12f30a */
[----:B------:R-:W-:Y:S01]  /*3690*/  IADD3.X R29, PT, PT, R31, R19, RZ, P0, !PT ;  /* 0x000000131f1d7210 */ /* 0x000fe200007fe4ff */
[----:B-1----:R-:W-:Y:S01]  /*36a0*/  FMUL R37, R54, R3 ;  /* 0x0000000336257220 */ /* 0x002fe20000400000 */
[----:B------:R-:W-:-:S04]  /*36b0*/  FMUL R54, R16, R15 ;  /* 0x0000000f10367220 */ /* 0x000fc80000400000 */
[----:B------:R1:W-:Y:S01]  /*36c0*/  REDG.E.ADD.F32.FTZ.RN.STRONG.GPU desc[UR10][R64.64], R37 ;  /* 0x00000025400079a6 */ /* 0x0003e2000c12f30a */
[----:B0-----:R-:W-:-:S04]  /*36d0*/  LEA R66, P1, R52, UR8, 0x2 ;  /* 0x0000000834427c11 */ /* 0x001fc8000f8210ff */
        /* <DEDUP_REMOVED lines=8> */
[----:B------:R-:W-:Y:S01]  /*3760*/  IADD3 R52, P0, PT, R33, R34, RZ ;  /* 0x0000002221347210 */ /* 0x000fe20007f1e0ff */
[----:B------:R-:W-:-:S03]  /*3770*/  FMUL R37, R54, R7 ;  /* 0x0000000736257220 */ /* 0x000fc60000400000 */
[----:B------:R-:W-:Y:S02]  /*3780*/  IADD3.X R29, PT, PT, R31, R27, RZ, P0, !PT ;  /* 0x0000001b1f1d7210 */ /* 0x000fe400007fe4ff */
[----:B------:R1:W-:Y:S01]  /*3790*/  REDG.E.ADD.F32.FTZ.RN.STRONG.GPU desc[UR10][R66.64], R37 ;  /* 0x00000025420079a6 */ /* 0x0003e2000c12f30a */
[----:B0-----:R-:W-:-:S04]  /*37a0*/  LEA R62, P1, R52, UR8, 0x2 ;  /* 0x00000008343e7c11 */ /* 0x001fc8000f8210ff */
[----:B------:R-:W-:Y:S02]  /*37b0*/  LEA.HI.X R63, R52, UR9, R29, 0x2, P1 ;  /* 0x00000009343f7c11 */ /* 0x000fe400088f141d */
[----:B------:R-:W-:Y:S01]  /*37c0*/  IADD3 R52, P0, PT, R33, R36, RZ ;  /* 0x0000002421347210 */ /* 0x000fe20007f1e0ff */
[C---:B------:R-:W-:Y:S01]  /*37d0*/  FMUL R35, R54.reuse, R5 ;  /* 0x0000000536237220 */ /* 0x040fe20000400000 */
[----:B-1----:R-:W-:Y:S01]  /*37e0*/  FMUL R37, R54, R3 ;  /* 0x0000000336257220 */ /* 0x002fe20000400000 */
[----:B------:R-:W-:Y:S01]  /*37f0*/  FMUL R54, R50, R15 ;  /* 0x0000000f32367220 */ /* 0x000fe20000400000 */
[C---:B------:R-:W-:Y:S01]  /*3800*/  LEA R66, P1, R52.reuse, UR8, 0x2 ;  /* 0x0000000834427c11 */ /* 0x040fe2000f8210ff */
[----:B------:R-:W-:Y:S01]  /*3810*/  IMAD.X R15, R31, 0x1, R25, P0 ;  /* 0x000000011f0f7824 */ /* 0x000fe200000e0619 */
[----:B------:R0:W-:Y:S04]  /*3820*/  REDG.E.ADD.F32.FTZ.RN.STRONG.GPU desc[UR10][R64.64], R35 ;  /* 0x00000023400079a6 */ /* 0x0001e8000c12f30a */
[----:B------:R-:W-:Y:S01]  /*3830*/  LEA.HI.X R67, R52, UR9, R15, 0x2, P1 ;  /* 0x0000000934437c11 */ /* 0x000fe200088f140f */
[----:B------:R1:W-:Y:S01]  /*3840*/  REDG.E.ADD.F32.FTZ.RN.STRONG.GPU desc[UR10][R62.64], R37 ;  /* 0x000000253e0079a6 */ /* 0x0003e2000c12f30a */
[----:B------:R-:W-:-:S04]  /*3850*/  IADD3 R52, P0, PT, R33, R38, RZ ;  /* 0x0000002621347210 */ /* 0x000fc80007f1e0ff */
[----:B------:R-:W-:Y:S02]  /*3860*/  IADD3.X R15, PT, PT, R31, R2, RZ, P0, !PT ;  /* 0x000000021f0f7210 */ /* 0x000fe400007fe4ff */
[----:B0-----:R-:W-:-:S04]  /*3870*/  LEA R64, P1, R52, UR8, 0x2 ;  /* 0x0000000834407c11 */ /* 0x001fc8000f8210ff */
[----:B------:R-:W-:Y:S02]  /*3880*/  LEA.HI.X R65, R52, UR9, R15, 0x2, P1 ;  /* 0x0000000934417c11 */ /* 0x000fe400088f140f */
[----:B------:R-:W-:-:S04]  /*3890*/  IADD3 R52, P0, PT, R33, R40, RZ ;  /* 0x0000002821347210 */ /* 0x000fc80007f1e0ff */
[----:B-1----:R-:W-:Y:S01]  /*38a0*/  LEA R62, P1, R52, UR8, 0x2 ;  /* 0x00000008343e7c11 */ /* 0x002fe2000f8210ff */
[----:B------:R-:W-:-:S05]  /*38b0*/  IMAD.X R15, R31, 0x1, R6, P0 ;  /* 0x000000011f0f7824 */ /* 0x000fca00000e0606 */
[----:B------:R-:W-:Y:S02]  /*38c0*/  LEA.HI.X R63, R52, UR9, R15, 0x2, P1 ;  /* 0x00000009343f7c11 */ /* 0x000fe400088f140f */
[----:B------:R-:W-:-:S04]  /*38d0*/  IADD3 R15, PT, PT, R11, 0x2, RZ ;  /* 0x000000020b0f7810 */ /* 0x000fc80007ffe0ff */
[----:B------:R-:W-:-:S05]  /*38e0*/  IABS R52, R15 ;  /* 0x0000000f00347213 */ /* 0x000fca0000000000 */
[----:B------:R-:W-:-:S04]  /*38f0*/  IMAD.HI.U32 R11, R52, UR5, RZ ;  /* 0x00000005340b7c27 */ /* 0x000fc8000f8e00ff */
[----:B------:R-:W-:-:S04]  /*3900*/  IMAD.MOV R11, RZ, RZ, -R11 ;  /* 0x000000ffff0b7224 */ /* 0x000fc800078e0a0b */
[----:B------:R-:W-:-:S05]  /*3910*/  IMAD R11, R11, UR12, R52 ;  /* 0x0000000c0b0b7c24 */ /* 0x000fca000f8e0234 */
[----:B------:R-:W-:Y:S02]  /*3920*/  ISETP.LT.U32.AND P0, PT, R11, UR12, PT ;  /* 0x0000000c0b007c0c */ /* 0x000fe4000bf01070 */
[----:B------:R-:W-:-:S11]  /*3930*/  ISETP.GE.AND P1, PT, R15, RZ, PT ;  /* 0x000000ff0f00720c */ /* 0x000fd60003f26270 */
[----:B------:R-:W-:-:S04]  /*3940*/  @!P0 IADD3 R11, PT, PT, R11, -UR12, RZ ;  /* 0x8000000c0b0b8c10 */ /* 0x000fc8000fffe0ff */
[----:B------:R-:W-:-:S13]  /*3950*/  ISETP.LT.U32.AND P0, PT, R11, UR12, PT ;  /* 0x0000000c0b007c0c */ /* 0x000fda000bf01070 */
[----:B------:R-:W-:-:S05]  /*3960*/  @!P0 VIADD R11, R11, -UR12 ;  /* 0x8000000c0b0b8c36 */ /* 0x000fca0008000000 */
[----:B------:R-:W-:-:S04]  /*3970*/  @!P1 IADD3 R11, PT, PT, -R11, RZ, RZ ;  /* 0x000000ff0b0b9210 */ /* 0x000fc80007ffe1ff */
[----:B------:R-:W-:-:S04]  /*3980*/  SEL R52, R49, R11, !P6 ;  /* 0x0000000b31347207 */ /* 0x000fc80007000000 */
[----:B------:R-:W-:-:S04]  /*3990*/  SHF.R.S32.HI R11, RZ, 0x1f, R52 ;  /* 0x0000001fff0b7819 */ /* 0x000fc80000011434 */
[----:B------:R-:W-:Y:S01]  /*39a0*/  LOP3.LUT R11, R11, UR14, RZ, 0xc0, !PT ;  /* 0x0000000e0b0b7c12 */ /* 0x000fe2000f8ec0ff */
[----:B------:R-:W-:-:S04]  /*39b0*/  FMUL R54, R17, R54 ;  /* 0x0000003611367220 */ /* 0x000fc80000400000 */
[----:B------:R-:W-:Y:S02]  /*39c0*/  IMAD.IADD R11, R52, 0x1, R11 ;  /* 0x00000001340b7824 */ /* 0x000fe400078e020b */
[----:B------:R-:W-:Y:S01]  /*39d0*/  FMUL R29, R54, R9 ;  /* 0x00000009361d7220 */ /* 0x000fe20000400000 */
[-C--:B------:R-:W-:Y:S01]  /*39e0*/  FMUL R14, R14, R13.reuse ;  /* 0x0000000d0e0e7220 */ /* 0x080fe20000400000 */
[-C--:B------:R-:W-:Y:S01]  /*39f0*/  FMUL R44, R44, R13.reuse ;  /* 0x0000000d2c2c7220 */ /* 0x080fe20000400000 */
[-C--:B------:R-:W-:Y:S01]  /*3a00*/  FMUL R16, R16, R13.reuse ;  /* 0x0000000d10107220 */ /* 0x080fe20000400000 */
[----:B------:R-:W-:Y:S01]  /*3a10*/  FMUL R50, R50, R13 ;  /* 0x0000000d32327220 */ /* 0x000fe20000400000 */
[C---:B------:R-:W-:Y:S01]  /*3a20*/  IADD3 R60, P3, PT, R11.reuse, R60, RZ ;  /* 0x0000003c0b3c7210 */ /* 0x040fe20007f7e0ff */
[----:B------:R0:W-:Y:S01]  /*3a30*/  REDG.E.ADD.F32.FTZ.RN.STRONG.GPU desc[UR10][R66.64], R29 ;  /* 0x0000001d420079a6 */ /* 0x0001e2000c12f30a */
[----:B------:R-:W-:Y:S01]  /*3a40*/  SHF.R.S32.HI R13, RZ, 0x1f, R11 ;  /* 0x0000001fff0d7819 */ /* 0x000fe2000001140b */
[----:B------:R-:W-:Y:S01]  /*3a50*/  FMUL R35, R54, R7 ;  /* 0x0000000736237220 */ /* 0x000fe20000400000 */
[----:B------:R-:W-:-:S02]  /*3a60*/  IADD3 R58, P2, PT, R11, R58, RZ ;  /* 0x0000003a0b3a7210 */ /* 0x000fc40007f5e0ff */
[----:B------:R-:W-:Y:S01]  /*3a70*/  IADD3 R33, P4, PT, R33, R42, RZ ;  /* 0x0000002a21217210 */ /* 0x000fe20007f9e0ff */
[----:B------:R-:W-:Y:S01]  /*3a80*/  IMAD.X R15, R13, 0x1, R48, P3 ;  /* 0x000000010d0f7824 */ /* 0x000fe200018e0630 */
[C---:B------:R-:W-:Y:S01]  /*3a90*/  IADD3 R56, P1, PT, R11.reuse, R56, RZ ;  /* 0x000000380b387210 */ /* 0x040fe20007f3e0ff */
[----:B------:R-:W-:Y:S01]  /*3aa0*/  REDG.E.ADD.F32.FTZ.RN.STRONG.GPU desc[UR10][R64.64], R35 ;  /* 0x00000023400079a6 */ /* 0x000fe2000c12f30a */
[C---:B------:R-:W-:Y:S01]  /*3ab0*/  IADD3 R18, P0, PT, R11.reuse, R18, RZ ;  /* 0x000000120b127210 */ /* 0x040fe20007f1e0ff */
[----:B0-----:R-:W-:Y:S01]  /*3ac0*/  FMUL R29, R54, R5 ;  /* 0x00000005361d7220 */ /* 0x001fe20000400000 */
[----:B------:R-:W-:Y:S02]  /*3ad0*/  IADD3 R26, P3, PT, R11, R26, RZ ;  /* 0x0000001a0b1a7210 */ /* 0x000fe40007f7e0ff */
[----:B------:R-:W-:Y:S02]  /*3ae0*/  IADD3.X R47, PT, PT, R13, R47, RZ, P2, !PT ;  /* 0x0000002f0d2f7210 */ /* 0x000fe400017fe4ff */
[C---:B------:R-:W-:Y:S01]  /*3af0*/  IADD3 R28, P2, PT, R11.reuse, R28, RZ ;  /* 0x0000001c0b1c7210 */ /* 0x040fe20007f5e0ff */
[----:B------:R0:W-:Y:S01]  /*3b00*/  REDG.E.ADD.F32.FTZ.RN.STRONG.GPU desc[UR10][R62.64], R29 ;  /* 0x0000001d3e0079a6 */ /* 0x0001e2000c12f30a */
[----:B------:R-:W-:-:S02]  /*3b10*/  IADD3 R20, P6, PT, R11, R20, RZ ;  /* 0x000000140b147210 */ /* 0x000fc40007fde0ff */
[----:B------:R-:W-:Y:S02]  /*3b20*/  IADD3.X R52, PT, PT, R31, R23, RZ, P4, !PT ;  /* 0x000000171f347210 */ /* 0x000fe400027fe4ff */
[C---:B------:R-:W-:Y:S02]  /*3b30*/  IADD3 R22, P5, PT, R11.reuse, R22, RZ ;  /* 0x000000160b167210 */ /* 0x040fe40007fbe0ff */
[----:B------:R-:W-:Y:S02]  /*3b40*/  IADD3 R24, P4, PT, R11, R24, RZ ;  /* 0x000000180b187210 */ /* 0x000fe40007f9e0ff */
[----:B------:R-:W-:Y:S02]  /*3b50*/  IADD3.X R31, PT, PT, R13, R12, RZ, P0, !PT ;  /* 0x0000000c0d1f7210 */ /* 0x000fe400007fe4ff */
[----:B------:R-:W-:Y:S01]  /*3b60*/  IADD3 R32, P0, PT, R11, R32, RZ ;  /* 0x000000200b207210 */ /* 0x000fe20007f1e0ff */
[C---:B0-----:R-:W-:Y:S01]  /*3b70*/  IMAD.X R29, R13.reuse, 0x1, R10, P1 ;  /* 0x000000010d1d7824 */ /* 0x041fe200008e060a */
[C---:B------:R-:W-:Y:S01]  /*3b80*/  IADD3.X R51, PT, PT, R13.reuse, R8, RZ, P3, !PT ;  /* 0x000000080d337210 */ /* 0x040fe20001ffe4ff */
[----:B------:R-:W-:Y:S01]  /*3b90*/  IMAD.X R21, R13, 0x1, R21, P2 ;  /* 0x000000010d157824 */ /* 0x000fe200010e0615 */
[----:B------:R-:W-:-:S02]  /*3ba0*/  IADD3 R30, P1, PT, R11, R30, RZ ;  /* 0x0000001e0b1e7210 */ /* 0x000fc40007f3e0ff */
[----:B------:R-:W-:Y:S01]  /*3bb0*/  IADD3 R8, P3, PT, R11, R40, RZ ;  /* 0x000000280b087210 */ /* 0x000fe20007f7e0ff */
[C---:B------:R-:W-:Y:S01]  /*3bc0*/  IMAD.X R41, R13.reuse, 0x1, R46, P6 ;  /* 0x000000010d297824 */ /* 0x040fe200030e062e */
[C---:B------:R-:W-:Y:S01]  /*3bd0*/  IADD3.X R45, PT, PT, R13.reuse, R45, RZ, P5, !PT ;  /* 0x0000002d0d2d7210 */ /* 0x040fe20002ffe4ff */
[----:B------:R-:W-:Y:S01]  /*3be0*/  IMAD.X R49, R13, 0x1, R4, P4 ;  /* 0x000000010d317824 */ /* 0x000fe200020e0604 */
[----:B------:R-:W-:Y:S01]  /*3bf0*/  IADD3 R42, P2, PT, R11, R42, RZ ;  /* 0x0000002a0b2a7210 */ /* 0x000fe20007f5e0ff */
[----:B------:R-:W-:Y:S01]  /*3c00*/  IMAD.X R57, R13, 0x1, R0, P0 ;  /* 0x000000010d397824 */ /* 0x000fe200000e0600 */
[C---:B------:R-:W-:Y:S02]  /*3c10*/  IADD3 R43, P6, PT, R11.reuse, R34, RZ ;  /* 0x000000220b2b7210 */ /* 0x040fe40007fde0ff */
[----:B------:R-:W-:Y:S01]  /*3c20*/  IADD3 R46, P5, PT, R11, R36, RZ ;  /* 0x000000240b2e7210 */ /* 0x000fe20007fbe0ff */
[----:B------:R-:W-:Y:S01]  /*3c30*/  IMAD.X R59, R13, 0x1, R6, P3 ;  /* 0x000000010d3b7824 */ /* 0x000fe200018e0606 */
[----:B------:R-:W-:-:S02]  /*3c40*/  IADD3 R4, P4, PT, R11, R38, RZ ;  /* 0x000000260b047210 */ /* 0x000fc40007f9e0ff */
[----:B------:R-:W-:Y:S02]  /*3c50*/  IADD3.X R55, PT, PT, R13, R19, RZ, P1, !PT ;  /* 0x000000130d377210 */ /* 0x000fe40000ffe4ff */
[----:B------:R-:W-:Y:S02]  /*3c60*/  LEA R10, P1, R33, UR8, 0x2 ;  /* 0x00000008210a7c11 */ /* 0x000fe4000f8210ff */
[----:B------:R-:W-:Y:S02]  /*3c70*/  LEA R12, P0, R60, UR8, 0x2 ;  /* 0x000000083c0c7c11 */ /* 0x000fe4000f8010ff */
[C---:B------:R-:W-:Y:S02]  /*3c80*/  IADD3.X R23, PT, PT, R13.reuse, R23, RZ, P2, !PT ;  /* 0x000000170d177210 */ /* 0x040fe400017fe4ff */
[----:B------:R-:W-:Y:S01]  /*3c90*/  LEA R38, P3, R18, UR8, 0x2 ;  /* 0x0000000812267c11 */ /* 0x000fe2000f8610ff */
[C---:B------:R-:W-:Y:S01]  /*3ca0*/  IMAD.X R25, R13.reuse, 0x1, R25, P5 ;  /* 0x000000010d197824 */ /* 0x040fe200028e0619 */
[----:B------:R-:W-:-:S02]  /*3cb0*/  IADD3.X R0, PT, PT, R13, R27, RZ, P6, !PT ;  /* 0x0000001b0d007210 */ /* 0x000fc400037fe4ff */
[----:B------:R-:W-:Y:S02]  /*3cc0*/  LEA R36, P2, R56, UR8, 0x2 ;  /* 0x0000000838247c11 */ /* 0x000fe4000f8410ff */
[----:B------:R-:W-:Y:S02]  /*3cd0*/  IADD3.X R27, PT, PT, R13, R2, RZ, P4, !PT ;  /* 0x000000020d1b7210 */ /* 0x000fe400027fe4ff */
[----:B------:R-:W-:Y:S02]  /*3ce0*/  LEA.HI.X R11, R33, UR9, R52, 0x2, P1 ;  /* 0x00000009210b7c11 */ /* 0x000fe400088f1434 */
[----:B------:R-:W-:Y:S02]  /*3cf0*/  LEA.HI.X R13, R60, UR9, R15, 0x2, P0 ;  /* 0x000000093c0d7c11 */ /* 0x000fe400080f140f */
[----:B------:R-:W-:Y:S02]  /*3d00*/  LEA R34, P1, R58, UR8, 0x2 ;  /* 0x000000083a227c11 */ /* 0x000fe4000f8210ff */
[----:B------:R-:W-:-:S02]  /*3d10*/  LEA.HI.X R39, R18, UR9, R31, 0x2, P3 ;  /* 0x0000000912277c11 */ /* 0x000fc400098f141f */
[----:B------:R-:W-:Y:S02]  /*3d20*/  LEA R60, P0, R20, UR8, 0x2 ;  /* 0x00000008143c7c11 */ /* 0x000fe4000f8010ff */
[----:B------:R-:W-:Y:S02]  /*3d30*/  LEA.HI.X R37, R56, UR9, R29, 0x2, P2 ;  /* 0x0000000938257c11 */ /* 0x000fe400090f141d */
[----:B------:R-:W-:Y:S02]  /*3d40*/  LEA R18, P3, R26, UR8, 0x2 ;  /* 0x000000081a127c11 */ /* 0x000fe4000f8610ff */
[----:B------:R-:W-:Y:S01]  /*3d50*/  LEA R40, P2, R24, UR8, 0x2 ;  /* 0x0000000818287c11 */ /* 0x000fe2000f8410ff */
[----:B------:R-:W-:Y:S01]  /*3d60*/  FMUL R14, R17, R14 ;  /* 0x0000000e110e7220 */ /* 0x000fe20000400000 */
[----:B------:R-:W-:Y:S02]  /*3d70*/  LEA.HI.X R35, R58, UR9, R47, 0x2, P1 ;  /* 0x000000093a237c11 */ /* 0x000fe400088f142f */
[----:B------:R-:W-:-:S02]  /*3d80*/  LEA.HI.X R61, R20, UR9, R41, 0x2, P0 ;  /* 0x00000009143d7c11 */ /* 0x000fc400080f1429 */
[----:B------:R-:W-:Y:S02]  /*3d90*/  LEA R52, P1, R22, UR8, 0x2 ;  /* 0x0000000816347c11 */ /* 0x000fe4000f8210ff */
[----:B------:R-:W-:Y:S02]  /*3da0*/  LEA.HI.X R19, R26, UR9, R51, 0x2, P3 ;  /* 0x000000091a137c11 */ /* 0x000fe400098f1433 */
[----:B------:R-:W-:Y:S01]  /*3db0*/  LEA R64, P0, R28, UR8, 0x2 ;  /* 0x000000081c407c11 */ /* 0x000fe2000f8010ff */
[C---:B------:R-:W-:Y:S01]  /*3dc0*/  FMUL R44, R17.reuse, R44 ;  /* 0x0000002c112c7220 */ /* 0x040fe20000400000 */
[----:B------:R-:W-:Y:S01]  /*3dd0*/  LEA.HI.X R41, R24, UR9, R49, 0x2, P2 ;  /* 0x0000000918297c11 */ /* 0x000fe200090f1431 */
[----:B------:R-:W-:Y:S01]  /*3de0*/  FMUL R16, R17, R16 ;  /* 0x0000001011107220 */ /* 0x000fe20000400000 */
[----:B------:R-:W-:Y:S01]  /*3df0*/  LEA R20, P3, R43, UR8, 0x2 ;  /* 0x000000082b147c11 */ /* 0x000fe2000f8610ff */
[----:B------:R-:W-:Y:S01]  /*3e00*/  FMUL R50, R17, R50 ;  /* 0x0000003211327220 */ /* 0x000fe20000400000 */
[----:B------:R-:W-:Y:S01]  /*3e10*/  LEA R48, P2, R32, UR8, 0x2 ;  /* 0x0000000820307c11 */ /* 0x000fe2000f8410ff */
[----:B------:R-:W-:Y:S01]  /*3e20*/  FMUL R15, R54, R3 ;  /* 0x00000003360f7220 */ /* 0x000fe20000400000 */
[----:B------:R-:W-:Y:S01]  /*3e30*/  FMUL R17, R14, R9 ;  /* 0x000000090e117220 */ /* 0x000fe20000400000 */
[----:B------:R-:W-:Y:S01]  /*3e40*/  LEA.HI.X R53, R22, UR9, R45, 0x2, P1 ;  /* 0x0000000916357c11 */ /* 0x000fe200088f142d */
[----:B------:R-:W-:Y:S01]  /*3e50*/  FMUL R31, R14, R7 ;  /* 0x000000070e1f7220 */ /* 0x000fe20000400000 */
[----:B------:R-:W-:Y:S01]  /*3e60*/  LEA.HI.X R65, R28, UR9, R21, 0x2, P0 ;  /* 0x000000091c417c11 */ /* 0x000fe200080f1415 */
[----:B------:R-:W-:Y:S01]  /*3e70*/  FMUL R33, R14, R5 ;  /* 0x000000050e217220 */ /* 0x000fe20000400000 */
[----:B------:R-:W-:Y:S01]  /*3e80*/  LEA R62, P1, R30, UR8, 0x2 ;  /* 0x000000081e3e7c11 */ /* 0x000fe2000f8210ff */
[----:B------:R-:W-:Y:S01]  /*3e90*/  REDG.E.ADD.F32.FTZ.RN.STRONG.GPU desc[UR10][R10.64], R15 ;  /* 0x0000000f0a0079a6 */ /* 0x000fe2000c12f30a */
[----:B------:R-:W-:Y:S01]  /*3ea0*/  LEA.HI.X R21, R43, UR9, R0, 0x2, P3 ;  /* 0x000000092b157c11 */ /* 0x000fe200098f1400 */
[----:B------:R-:W-:Y:S01]  /*3eb0*/  FMUL R43, R14, R3 ;  /* 0x000000030e2b7220 */ /* 0x000fe20000400000 */
[----:B------:R-:W-:Y:S01]  /*3ec0*/  LEA.HI.X R49, R32, UR9, R57, 0x2, P2 ;  /* 0x0000000920317c11 */ /* 0x000fe200090f1439 */
[----:B------:R-:W-:Y:S01]  /*3ed0*/  FMUL R45, R44, R9 ;  /* 0x000000092c2d7220 */ /* 0x000fe20000400000 */
[----:B------:R-:W-:Y:S01]  /*3ee0*/  LEA R28, P0, R46, UR8, 0x2 ;  /* 0x000000082e1c7c11 */ /* 0x000fe2000f8010ff */
[----:B------:R-:W-:Y:S01]  /*3ef0*/  FMUL R47, R44, R7 ;  /* 0x000000072c2f7220 */ /* 0x000fe20000400000 */
[----:B------:R-:W-:Y:S01]  /*3f00*/  LEA R24, P2, R8, UR8, 0x2 ;  /* 0x0000000808187c11 */ /* 0x000fe2000f8410ff */
[----:B------:R-:W-:Y:S01]  /*3f10*/  REDG.E.ADD.F32.FTZ.RN.STRONG.GPU desc[UR10][R12.64], R17 ;  /* 0x000000110c0079a6 */ /* 0x000fe2000c12f30a */
[----:B------:R-:W-:Y:S01]  /*3f20*/  LEA.HI.X R63, R30, UR9, R55, 0x2, P1 ;  /* 0x000000091e3f7c11 */ /* 0x000fe200088f1437 */
[----:B------:R-:W-:Y:S01]  /*3f30*/  FMUL R51, R44, R5 ;  /* 0x000000052c337220 */ /* 0x000fe20000400000 */
[----:B------:R-:W-:Y:S01]  /*3f40*/  LEA.HI.X R29, R46, UR9, R25, 0x2, P0 ;  /* 0x000000092e1d7c11 */ /* 0x000fe200080f1419 */
[----:B------:R-:W-:Y:S01]  /*3f50*/  REDG.E.ADD.F32.FTZ.RN.STRONG.GPU desc[UR10][R34.64], R31 ;  /* 0x0000001f220079a6 */ /* 0x000fe2000c12f30a */
[----:B------:R-:W-:Y:S01]  /*3f60*/  FMUL R55, R44, R3 ;  /* 0x000000032c377220 */ /* 0x000fe20000400000 */
[----:B------:R-:W-:Y:S01]  /*3f70*/  LEA.HI.X R25, R8, UR9, R59, 0x2, P2 ;  /* 0x0000000908197c11 */ /* 0x000fe200090f143b */
[----:B------:R-:W-:Y:S01]  /*3f80*/  FMUL R57, R16, R9 ;  /* 0x0000000910397220 */ /* 0x000fe20000400000 */
[----:B------:R-:W-:Y:S01]  /*3f90*/  REDG.E.ADD.F32.FTZ.RN.STRONG.GPU desc[UR10][R36.64], R33 ;  /* 0x00000021240079a6 */ /* 0x000fe2000c12f30a */
[----:B------:R-:W-:Y:S01]  /*3fa0*/  LEA R26, P1, R4, UR8, 0x2 ;  /* 0x00000008041a7c11 */ /* 0x000fe2000f8210ff */
[----:B------:R-:W-:-:S02]  /*3fb0*/  FMUL R59, R16, R7 ;  /* 0x00000007103b7220 */ /* 0x000fc40000400000 */
[----:B------:R-:W-:Y:S01]  /*3fc0*/  REDG.E.ADD.F32.FTZ.RN.STRONG.GPU desc[UR10][R38.64], R43 ;  /* 0x0000002b260079a6 */ /* 0x000fe2000c12f30a */
[----:B------:R-:W-:Y:S01]  /*3fd0*/  FMUL R67, R16, R5 ;  /* 0x0000000510437220 */ /* 0x000fe20000400000 */
[----:B------:R-:W-:Y:S02]  /*3fe0*/  LEA R22, P3, R42, UR8, 0x2 ;  /* 0x000000082a167c11 */ /* 0x000fe4000f8610ff */
[----:B------:R-:W-:Y:S01]  /*3ff0*/  REDG.E.ADD.F32.FTZ.RN.STRONG.GPU desc[UR10][R60.64], R45 ;  /* 0x0000002d3c0079a6 */ /* 0x000fe2000c12f30a */
[----:B------:R-:W-:Y:S01]  /*4000*/  FMUL R69, R16, R3 ;  /* 0x0000000310457220 */ /* 0x000fe20000400000 */
[----:B------:R-:W-:Y:S02]  /*4010*/  FMUL R9, R50, R9 ;  /* 0x0000000932097220 */ /* 0x000fe40000400000 */
[----:B------:R-:W-:Y:S01]  /*4020*/  REDG.E.ADD.F32.FTZ.RN.STRONG.GPU desc[UR10][R52.64], R47 ;  /* 0x0000002f340079a6 */ /* 0x000fe2000c12f30a */
[----:B------:R-:W-:Y:S01]  /*4030*/  LEA.HI.X R27, R4, UR9, R27, 0x2, P1 ;  /* 0x00000009041b7c11 */ /* 0x000fe200088f141b */
[----:B------:R-:W-:-:S02]  /*4040*/  FMUL R7, R50, R7 ;  /* 0x0000000732077220 */ /* 0x000fc40000400000 */
[----:B------:R-:W-:Y:S01]  /*4050*/  REDG.E.ADD.F32.FTZ.RN.STRONG.GPU desc[UR10][R40.64], R51 ;  /* 0x00000033280079a6 */ /* 0x000fe2000c12f30a */
[----:B------:R-:W-:-:S03]  /*4060*/  FMUL R5, R50, R5 ;  /* 0x0000000532057220 */ /* 0x000fc60000400000 */
[----:B------:R-:W-:Y:S01]  /*4070*/  REDG.E.ADD.F32.FTZ.RN.STRONG.GPU desc[UR10][R18.64], R55 ;  /* 0x00000037120079a6 */ /* 0x000fe2000c12f30a */
[----:B------:R-:W-:Y:S01]  /*4080*/  LEA.HI.X R23, R42, UR9, R23, 0x2, P3 ;  /* 0x000000092a177c11 */ /* 0x000fe200098f1417 */
[----:B------:R-:W-:Y:S02]  /*4090*/  FMUL R3, R50, R3 ;  /* 0x0000000332037220 */ /* 0x000fe40000400000 */
[----:B------:R-:W-:Y:S04]  /*40a0*/  REDG.E.ADD.F32.FTZ.RN.STRONG.GPU desc[UR10][R64.64], R57 ;  /* 0x00000039400079a6 */ /* 0x000fe8000c12f30a */
[----:B------:R-:W-:Y:S04]  /*40b0*/  REDG.E.ADD.F32.FTZ.RN.STRONG.GPU desc[UR10][R62.64], R59 ;  /* 0x0000003b3e0079a6 */ /* 0x000fe8000c12f30a */
[----:B------:R-:W-:Y:S04]  /*40c0*/  REDG.E.ADD.F32.FTZ.RN.STRONG.GPU desc[UR10][R48.64], R67 ;  /* 0x00000043300079a6 */ /* 0x000fe8000c12f30a */
[----:B------:R-:W-:Y:S04]  /*40d0*/  REDG.E.ADD.F32.FTZ.RN.STRONG.GPU desc[UR10][R20.64], R69 ;  /* 0x00000045140079a6 */ /* 0x000fe8000c12f30a */
[----:B------:R-:W-:Y:S04]  /*40e0*/  REDG.E.ADD.F32.FTZ.RN.STRONG.GPU desc[UR10][R28.64], R9 ;  /* 0x000000091c0079a6 */ /* 0x000fe8000c12f30a */
[----:B------:R-:W-:Y:S04]  /*40f0*/  REDG.E.ADD.F32.FTZ.RN.STRONG.GPU desc[UR10][R26.64], R7 ;  /* 0x000000071a0079a6 */ /* 0x000fe8000c12f30a */
[----:B------:R-:W-:Y:S04]  /*4100*/  REDG.E.ADD.F32.FTZ.RN.STRONG.GPU desc[UR10][R24.64], R5 ;  /* 0x00000005180079a6 */ /* 0x000fe8000c12f30a */
[----:B------:R-:W-:Y:S01]  /*4110*/  REDG.E.ADD.F32.FTZ.RN.STRONG.GPU desc[UR10][R22.64], R3 ;  /* 0x00000003160079a6 */ /* 0x000fe2000c12f30a */
[----:B------:R-:W-:Y:S05]  /*4120*/  EXIT ;  /* 0x000000000000794d */ /* 0x000fea0003800000 */
        .weak           $__internal_4_$__cuda_sm3x_div_rn_noftz_f32_slowpath
        .type           $__internal_4_$__cuda_sm3x_div_rn_noftz_f32_slowpath,@function
        .size           $__internal_4_$__cuda_sm3x_div_rn_noftz_f32_slowpath,(.L_x_151 - $__internal_4_$__cuda_sm3x_div_rn_noftz_f32_slowpath)
$__internal_4_$__cuda_sm3x_div_rn_noftz_f32_slowpath:
[----:B------:R-:W-:Y:S01]  /*4130*/  SHF.R.U32.HI R21, RZ, 0x17, R4 ;  /* 0x00000017ff157819 */ /* 0x000fe20000011604 */
[----:B------:R-:W-:Y:S01]  /*4140*/  BSSY.RECONVERGENT B0, `(.L_x_134) ;  /* 0x0000062000007945 */ /* 0x000fe20003800200 */
[----:B------:R-:W-:Y:S02]  /*4150*/  SHF.R.U32.HI R19, RZ, 0x17, R3 ;  /* 0x00000017ff137819 */ /* 0x000fe40000011603 */
[----:B------:R-:W-:Y:S02]  /*4160*/  LOP3.LUT R25, R21, 0xff, RZ, 0xc0, !PT ;  /* 0x000000ff15197812 */ /* 0x000fe400078ec0ff */
[----:B------:R-:W-:-:S03]  /*4170*/  LOP3.LUT R23, R19, 0xff, RZ, 0xc0, !PT ;  /* 0x000000ff13177812 */ /* 0x000fc600078ec0ff */
[----:B------:R-:W-:Y:S01]  /*4180*/  VIADD R22, R25, 0xffffffff ;  /* 0xffffffff19167836 */ /* 0x000fe20000000000 */
[----:B------:R-:W-:-:S04]  /*4190*/  IADD3 R21, PT, PT, R23, -0x1, RZ ;  /* 0xffffffff17157810 */ /* 0x000fc80007ffe0ff */
        /* <DEDUP_REMOVED lines=23> */
[----:B------:R-:W-:Y:S02]  /*4310*/  @!P0 IMAD.MOV.U32 R19, RZ, RZ, -0x40 ;  /* 0xffffffc0ff138424 */ /* 0x000fe400078e00ff */
[----:B------:R-:W-:Y:S01]  /*4320*/  @!P0 FFMA R3, R3, 1.84467440737095516160e+19, RZ ;  /* 0x5f80000003038823 */ /* 0x000fe200000000ff */
[----:B------:R-:W-:Y:S02]  /*4330*/  @!P1 FFMA R4, R4, 1.84467440737095516160e+19, RZ ;  /* 0x5f80000004049823 */ /* 0x000fe400000000ff */
[----:B------:R-:W-:-:S07]  /*4340*/  @!P1 IADD3 R19, PT, PT, R19, 0x40, RZ ;  /* 0x0000004013139810 */ /* 0x000fce0007ffe0ff */
.L_x_135:
[----:B------:R-:W-:Y:S01]  /*4350*/  LEA R21, R25, 0xc0800000, 0x17 ;  /* 0xc080000019157811 */ /* 0x000fe200078eb8ff */
[----:B------:R-:W-:Y:S04]  /*4360*/  BSSY.RECONVERGENT B1, `(.L_x_140) ;  /* 0x0000036000017945 */ /* 0x000fe80003800200 */
[----:B------:R-:W-:Y:S01]  /*4370*/  IMAD.IADD R21, R4, 0x1, -R21 ;  /* 0x0000000104157824 */ /* 0x000fe200078e0a15 */
[----:B------:R-:W-:-:S03]  /*4380*/  IADD3 R4, PT, PT, R23, -0x7f, RZ ;  /* 0xffffff8117047810 */ /* 0x000fc60007ffe0ff */
[----:B------:R-:W0:Y:S01]  /*4390*/  MUFU.RCP R22, R21 ;  /* 0x0000001500167308 */ /* 0x000e220000001000 */
[----:B------:R-:W-:Y:S01]  /*43a0*/  FADD.FTZ R24, -R21, -RZ ;  /* 0x800000ff15187221 */ /* 0x000fe20000010100 */
[----:B------:R-:W-:-:S03]  /*43b0*/  IMAD R3, R4, -0x800000, R3 ;  /* 0xff80000004037824 */ /* 0x000fc600078e0203 */
[----:B0-----:R-:W-:-:S04]  /*43c0*/  FFMA R23, R22, R24, 1 ;  /* 0x3f80000016177423 */ /* 0x001fc80000000018 */
[----:B------:R-:W-:-:S04]  /*43d0*/  FFMA R27, R22, R23, R22 ;  /* 0x00000017161b7223 */ /* 0x000fc80000000016 */
[----:B------:R-:W-:-:S04]  /*43e0*/  FFMA R22, R3, R27, RZ ;  /* 0x0000001b03167223 */ /* 0x000fc800000000ff */
[----:B------:R-:W-:-:S04]  /*43f0*/  FFMA R23, R24, R22, R3 ;  /* 0x0000001618177223 */ /* 0x000fc80000000003 */
[----:B------:R-:W-:Y:S01]  /*4400*/  FFMA R26, R27, R23, R22 ;  /* 0x000000171b1a7223 */ /* 0x000fe20000000016 */
[----:B------:R-:W-:-:S03]  /*4410*/  IADD3 R22, PT, PT, R4, 0x7f, -R25 ;  /* 0x0000007f04167810 */ /* 0x000fc60007ffe819 */
[----:B------:R-:W-:Y:S02]  /*4420*/  FFMA R23, R24, R26, R3 ;  /* 0x0000001a18177223 */ /* 0x000fe40000000003 */
[----:B------:R-:W-:Y:S02]  /*4430*/  IMAD.IADD R22, R22, 0x1, R19 ;  /* 0x0000000116167824 */ /* 0x000fe400078e0213 */
        /* <DEDUP_REMOVED lines=15> */
[C---:B------:R-:W-:Y:S01]  /*4530*/  IADD3 R22, PT, PT, R24.reuse, 0x20, RZ ;  /* 0x0000002018167810 */ /* 0x040fe20007ffe0ff */
[CCC-:B------:R-:W-:Y:S01]  /*4540*/  FFMA.RM R19, R27.reuse, R23.reuse, R26.reuse ;  /* 0x000000171b137223 */ /* 0x1c0fe2000000401a */
        /* <DEDUP_REMOVED lines=19> */
.L_x_142:
[----:B------:R-:W-:-:S04]  /*4680*/  LOP3.LUT R3, R3, 0x80000000, RZ, 0xc0, !PT ;  /* 0x8000000003037812 */ /* 0x000fc800078ec0ff */
[----:B------:R-:W-:Y:S01]  /*4690*/  LOP3.LUT R3, R3, 0x7f800000, RZ, 0xfc, !PT ;  /* 0x7f80000003037812 */ /* 0x000fe200078efcff */
[----:B------:R-:W-:Y:S06]  /*46a0*/  BRA `(.L_x_143) ;  /* 0x0000000000047947 */ /* 0x000fec0003800000 */
.L_x_141:
[----:B------:R-:W-:-:S07]  /*46b0*/  IMAD R3, R22, 0x800000, R3 ;  /* 0x0080000016037824 */ /* 0x000fce00078e0203 */
.L_x_143:
[----:B------:R-:W-:Y:S05]  /*46c0*/  BSYNC.RECONVERGENT B1 ;  /* 0x0000000000017941 */ /* 0x000fea0003800200 */
.L_x_140:
[----:B------:R-:W-:Y:S05]  /*46d0*/  BRA `(.L_x_144) ;  /* 0x0000000000207947 */ /* 0x000fea0003800000 */
.L_x_139:
[----:B------:R-:W-:-:S04]  /*46e0*/  LOP3.LUT R3, R4, 0x80000000, R3, 0x48, !PT ;  /* 0x8000000004037812 */ /* 0x000fc800078e4803 */
[----:B------:R-:W-:Y:S01]  /*46f0*/  LOP3.LUT R3, R3, 0x7f800000, RZ, 0xfc, !PT ;  /* 0x7f80000003037812 */ /* 0x000fe200078efcff */
[----:B------:R-:W-:Y:S06]  /*4700*/  BRA `(.L_x_144) ;  /* 0x0000000000147947 */ /* 0x000fec0003800000 */
.L_x_138:
[----:B------:R-:W-:Y:S01]  /*4710*/  LOP3.LUT R3, R4, 0x80000000, R3, 0x48, !PT ;  /* 0x8000000004037812 */ /* 0x000fe200078e4803 */
[----:B------:R-:W-:Y:S06]  /*4720*/  BRA `(.L_x_144) ;  /* 0x00000000000c7947 */ /* 0x000fec0003800000 */
.L_x_137:
[----:B------:R-:W0:Y:S01]  /*4730*/  MUFU.RSQ R3, -QNAN ;  /* 0xffc0000000037908 */ /* 0x000e220000001400 */
[----:B------:R-:W-:Y:S05]  /*4740*/  BRA `(.L_x_144) ;  /* 0x0000000000047947 */ /* 0x000fea0003800000 */
.L_x_136:
[----:B------:R-:W-:-:S07]  /*4750*/  FADD.FTZ R3, R3, R4 ;  /* 0x0000000403037221 */ /* 0x000fce0000010000 */
.L_x_144:
[----:B------:R-:W-:Y:S05]  /*4760*/  BSYNC.RECONVERGENT B0 ;  /* 0x0000000000007941 */ /* 0x000fea0003800200 */
.L_x_134:
[----:B------:R-:W-:-:S04]  /*4770*/  HFMA2 R19, -RZ, RZ, 0, 0 ;  /* 0x00000000ff137431 */ /* 0x000fc800000001ff */
[----:B0-----:R-:W-:Y:S05]  /*4780*/  RET.REL.NODEC R18 `(spread_charges) ;  /* 0xffffffb8121c7950 */ /* 0x001fea0003c3ffff */
.L_x_145:
        /* <DEDUP_REMOVED lines=15> */
.L_x_151:


//--------------------- .text._Z6scale3PfS_S_mf   --------------------------
	.section	.text._Z6scale3PfS_S_mf,"ax",@progbits
	.align	128
        .global         _Z6scale3PfS_S_mf
        .type           _Z6scale3PfS_S_mf,@function
        .size           _Z6scale3PfS_S_mf,(.L_x_156 - _Z6scale3PfS_S_mf)
        .other          _Z6scale3PfS_S_mf,@"STO_CUDA_ENTRY STV_DEFAULT"
_Z6scale3PfS_S_mf:
.text._Z6scale3PfS_S_mf:
[----:B------:R-:W-:Y:S01]  /*0000*/  LDC R1, c[0x0][0x37c] ;  /* 0x0000df00ff017b82 */ /* 0x000fe20000000800 */
[----:B------:R-:W0:Y:S07]  /*0010*/  S2R R2, SR_TID.X ;  /* 0x0000000000027919 */ /* 0x000e2e0000002100 */
[----:B------:R-:W0:Y:S01]  /*0020*/  S2UR UR4, SR_CTAID.X ;  /* 0x00000000000479c3 */ /* 0x000e220000002500 */
[----:B------:R-:W1:Y:S01]  /*0030*/  LDCU.64 UR6, c[0x0][0x398] ;  /* 0x00007300ff0677ac */ /* 0x000e620008000a00 */
[----:B------:R-:W-:-:S06]  /*0040*/  IMAD.MOV.U32 R3, RZ, RZ, RZ ;  /* 0x000000ffff037224 */ /* 0x000fcc00078e00ff */
[----:B------:R-:W0:Y:S02]  /*0050*/  LDC R5, c[0x0][0x360] ;  /* 0x0000d800ff057b82 */ /* 0x000e240000000800 */
[----:B0-----:R-:W-:-:S03]  /*0060*/  IMAD.WIDE.U32 R2, R5, UR4, R2 ;  /* 0x0000000405027c25 */ /* 0x001fc6000f8e0002 */
[----:B-1----:R-:W-:-:S04]  /*0070*/  ISETP.GE.U32.AND P0, PT, R2, UR6, PT ;  /* 0x0000000602007c0c */ /* 0x002fc8000bf06070 */
[----:B------:R-:W-:-:S13]  /*0080*/  ISETP.GE.U32.AND.EX P0, PT, R3, UR7, PT, P0 ;  /* 0x0000000703007c0c */ /* 0x000fda000bf06100 */
[----:B------:R-:W-:Y:S05]  /*0090*/  @P0 EXIT ;  /* 0x000000000000094d */ /* 0x000fea0003800000 */
[----:B------:R-:W0:Y:S01]  /*00a0*/  LDCU.128 UR8, c[0x0][0x380] ;  /* 0x00007000ff0877ac */ /* 0x000e220008000c00 */
[C---:B------:R-:W-:Y:S01]  /*00b0*/  IMAD.SHL.U32 R6, R2.reuse, 0x4, RZ ;  /* 0x0000000402067824 */ /* 0x040fe200078e00ff */
[----:B------:R-:W-:Y:S01]  /*00c0*/  SHF.L.U64.HI R7, R2, 0x2, R3 ;  /* 0x0000000202077819 */ /* 0x000fe20000010203 */
[----:B------:R-:W1:Y:S01]  /*00d0*/  LDCU.64 UR4, c[0x0][0x358] ;  /* 0x00006b00ff0477ac */ /* 0x000e620008000a00 */
[----:B------:R-:W2:Y:S02]  /*00e0*/  LDCU UR6, c[0x0][0x3a0] ;  /* 0x00007400ff0677ac */ /* 0x000ea40008000800 */
[----:B0-----:R-:W-:-:S04]  /*00f0*/  IADD3 R2, P0, PT, R6, UR8, RZ ;  /* 0x0000000806027c10 */ /* 0x001fc8000ff1e0ff */
[----:B------:R-:W-:Y:S01]  /*0100*/  IADD3.X R3, PT, PT, R7, UR9, RZ, P0, !PT ;  /* 0x0000000907037c10 */ /* 0x000fe200087fe4ff */
[----:B------:R-:W0:Y:S04]  /*0110*/  LDCU.64 UR8, c[0x0][0x390] ;  /* 0x00007200ff0877ac */ /* 0x000e280008000a00 */
[----:B-1----:R-:W2:Y:S01]  /*0120*/  LDG.E R0, desc[UR4][R2.64] ;  /* 0x0000000402007981 */ /* 0x002ea2000c1e1900 */
[----:B------:R-:W-:-:S04]  /*0130*/  IADD3 R4, P0, PT, R6, UR10, RZ ;  /* 0x0000000a06047c10 */ /* 0x000fc8000ff1e0ff */
[----:B------:R-:W-:Y:S01]  /*0140*/  IADD3.X R5, PT, PT, R7, UR11, RZ, P0, !PT ;  /* 0x0000000b07057c10 */ /* 0x000fe200087fe4ff */
[----:B--2---:R-:W-:-:S05]  /*0150*/  FMUL R9, R0, UR6 ;  /* 0x0000000600097c20 */ /* 0x004fca0008400000 */
[----:B------:R-:W-:Y:S04]  /*0160*/  STG.E desc[UR4][R2.64], R9 ;  /* 0x0000000902007986 */ /* 0x000fe8000c101904 */
[----:B------:R-:W2:Y:S01]  /*0170*/  LDG.E R0, desc[UR4][R4.64] ;  /* 0x0000000404007981 */ /* 0x000ea2000c1e1900 */
[----:B0-----:R-:W-:-:S04]  /*0180*/  IADD3 R6, P0, PT, R6, UR8, RZ ;  /* 0x0000000806067c10 */ /* 0x001fc8000ff1e0ff */
[----:B------:R-:W-:Y:S01]  /*0190*/  IADD3.X R7, PT, PT, R7, UR9, RZ, P0, !PT ;  /* 0x0000000907077c10 */ /* 0x000fe200087fe4ff */
[----:B--2---:R-:W-:-:S05]  /*01a0*/  FMUL R11, R0, UR6 ;  /* 0x00000006000b7c20 */ /* 0x004fca0008400000 */
[----:B------:R-:W-:Y:S04]  /*01b0*/  STG.E desc[UR4][R4.64], R11 ;  /* 0x0000000b04007986 */ /* 0x000fe8000c101904 */
[----:B------:R-:W2:Y:S02]  /*01c0*/  LDG.E R0, desc[UR4][R6.64] ;  /* 0x0000000406007981 */ /* 0x000ea4000c1e1900 */
[----:B--2---:R-:W-:-:S05]  /*01d0*/  FMUL R13, R0, UR6 ;  /* 0x00000006000d7c20 */ /* 0x004fca0008400000 */
[----:B------:R-:W-:Y:S01]  /*01e0*/  STG.E desc[UR4][R6.64], R13 ;  /* 0x0000000d06007986 */ /* 0x000fe2000c101904 */
[----:B------:R-:W-:Y:S05]  /*01f0*/  EXIT ;  /* 0x000000000000794d */ /* 0x000fea0003800000 */
.L_x_146:
        /* <DEDUP_REMOVED lines=16> */
.L_x_156:


//--------------------- .nv.shared._Z20energy_half_spectrumPK6float2PKfS3_S3_S3_S3_S3_iiiffPd --------------------------
	.section	.nv.shared._Z20energy_half_spectrumPK6float2PKfS3_S3_S3_S3_S3_iiiffPd,"aw",@nobits
	.sectionflags	@""
	.align	16
	.zero		1024


//--------------------- .nv.shared.reserved.0     --------------------------
	.section	.nv.shared.reserved.0,"aw",@nobits
	.weak		__nv_reservedSMEM_offset_0_alias
	.size		__nv_reservedSMEM_offset_0_alias, 0, 64
	.other		__nv_reservedSMEM_offset_0_alias,@"STO_CUDA_RESERVED_SHARED STV_DEFAULT"
__nv_reservedSMEM_offset_0_alias:
	.zero		0
	.zero		64


//--------------------- .nv.shared.gather_forces_to_atoms --------------------------
	.section	.nv.shared.gather_forces_to_atoms,"aw",@nobits
	.sectionflags	@""
	.align	16
	.zero		1024


//--------------------- .nv.shared.apply_ghat_and_grad --------------------------
	.section	.nv.shared.apply_ghat_and_grad,"aw",@nobits
	.sectionflags	@""
	.align	16
	.zero		1024


//--------------------- .nv.shared.spread_charges --------------------------
	.section	.nv.shared.spread_charges,"aw",@nobits
	.sectionflags	@""
	.align	16
	.zero		1024


//--------------------- .nv.shared._Z6scale3PfS_S_mf --------------------------
	.section	.nv.shared._Z6scale3PfS_S_mf,"aw",@nobits
	.sectionflags	@""
	.align	16
	.zero		1024


//--------------------- .nv.constant0._Z20energy_half_spectrumPK6float2PKfS3_S3_S3_S3_S3_iiiffPd --------------------------
	.section	.nv.constant0._Z20energy_half_spectrumPK6float2PKfS3_S3_S3_S3_S3_iiiffPd,"a",@progbits
	.sectionflags	@""
	.align	4
.nv.constant0._Z20energy_half_spectrumPK6float2PKfS3_S3_S3_S3_S3_iiiffPd:
	.zero		984


//--------------------- .nv.constant0.gather_forces_to_atoms --------------------------
	.section	.nv.constant0.gather_forces_to_atoms,"a",@progbits
	.sectionflags	@""
	.align	4
.nv.constant0.gather_forces_to_atoms:
	.zero		972


//--------------------- .nv.constant0.apply_ghat_and_grad --------------------------
	.section	.nv.constant0.apply_ghat_and_grad,"a",@progbits
	.sectionflags	@""
	.align	4
.nv.constant0.apply_ghat_and_grad:
	.zero		996


//--------------------- .nv.constant0.spread_charges --------------------------
	.section	.nv.constant0.spread_charges,"a",@progbits
	.sectionflags	@""
	.align	4
.nv.constant0.spread_charges:
	.zero		948


//--------------------- .nv.constant0._Z6scale3PfS_S_mf --------------------------
	.section	.nv.constant0._Z6scale3PfS_S_mf,"a",@progbits
	.sectionflags	@""
	.align	4
.nv.constant0._Z6scale3PfS_S_mf:
	.zero		932


//--------------------- SYMBOLS --------------------------

	.type		.nv.reservedSmem.offset0,@object
	.size		.nv.reservedSmem.offset0,0x4
	.type		.nv.reservedSmem.cap,@object
	.size		.nv.reservedSmem.cap,0x4
